// auto-generated by cutlass_sweep.conv — config: {"arch": "sm_100", "cluster_m": 1, "cluster_n": 1, "conv_kind": "wgrad", "dtype": "e4m3", "ndim": 3, "tile_k": 32, "tile_m": 64, "tile_n": 64}
#include "cutlass/cutlass.h"
#include "cute/tensor.hpp"
#include "cutlass/kernel_hardware_info.hpp"
#include "cutlass/conv/convolution.h"
#include "cutlass/conv/dispatch_policy.hpp"
#include "cutlass/conv/collective/collective_builder.hpp"
#include "cutlass/conv/kernel/conv_universal.hpp"
#include "cutlass/conv/device/conv_universal_adapter.hpp"
#include "cutlass/epilogue/collective/collective_builder.hpp"

using namespace cute;
using Elem = cutlass::float_e4m3_t;
using Acc  = float;
using LayoutAB = cutlass::layout::TensorNDHWC;
using LayoutC  = cutlass::layout::TensorKCSRT;
constexpr auto ConvOp = cutlass::conv::Operator::kWgrad;
using TileShape    = Shape<_64, Shape<_64>, Shape<_32>>;
using ClusterShape = Shape<_1, _1, _1>;

using CollectiveEpilogue = typename cutlass::epilogue::collective::CollectiveBuilder<
    cutlass::arch::Sm100, cutlass::arch::OpClassTensorOp,
    TileShape, ClusterShape,
    cutlass::epilogue::collective::EpilogueTileAuto,
    Acc, Acc,
    Elem, LayoutC, 128 / cutlass::sizeof_bits<Elem>::value,
    Elem, LayoutC, 128 / cutlass::sizeof_bits<Elem>::value,
    cutlass::epilogue::collective::EpilogueScheduleAuto
  >::CollectiveOp;

using CollectiveMainloop = typename cutlass::conv::collective::CollectiveBuilder<
    cutlass::arch::Sm100, cutlass::arch::OpClassTensorOp, ConvOp,
    Elem, LayoutAB, 128 / cutlass::sizeof_bits<Elem>::value,
    Elem, LayoutAB, 128 / cutlass::sizeof_bits<Elem>::value,
    Acc,
    TileShape, ClusterShape,
    cutlass::conv::collective::StageCountAutoCarveout<
        static_cast<int>(sizeof(typename CollectiveEpilogue::SharedStorage))>,
    cutlass::conv::collective::KernelScheduleAuto
  >::CollectiveOp;

using ProblemShape = cutlass::conv::ConvProblemShape<
    ConvOp, CollectiveMainloop::DispatchPolicy::NumSpatialDimensions>;
using ConvKernel = cutlass::conv::kernel::ConvUniversal<
    ProblemShape, CollectiveMainloop, CollectiveEpilogue>;
using Conv = cutlass::conv::device::ConvUniversalAdapter<ConvKernel>;

auto* _anchor = &cutlass::device_kernel<ConvKernel>;


// ===== COMPILED SASS (sm_100a) =====

	.target	sm_100a

	.elftype	@"ET_EXEC"


//--------------------- .note.nv.tkinfo           --------------------------
	.section	.note.nv.tkinfo,"",@"SHT_NOTE"
	.sectionflags	@"SHF_NOTE_NV_TKINFO"
	.tkinfo
        /*0018*/ 	.word	0x00000002
        /*0030*/ 	.string	""
        /*0030*/ 	.string	"ptxas"
        /*0030*/ 	.string	"Cuda compilation tools, release 13.0, V13.0.88"
        /*0030*/ 	.string	"Build cuda_13.0.r13.0/compiler.36424714_0"
        /*0030*/ 	.string	"-arch sm_100a -m 64 "



//--------------------- .note.nv.cuinfo           --------------------------
	.section	.note.nv.cuinfo,"",@"SHT_NOTE"
	.sectionflags	@"SHF_NOTE_NV_CUINFO"
        /*0018*/ 	.short	0x0002
        /*001a*/ 	.short	0x0064
        /*001c*/ 	.short	0x0082
	.zero		2


//--------------------- .nv.info                  --------------------------
	.section	.nv.info,"",@"SHT_CUDA_INFO"
	.align	4


	//----- nvinfo : EIATTR_REGCOUNT
	.align		4
        /*0000*/ 	.byte	0x04, 0x2f
        /*0002*/ 	.short	(.L_19 - .L_18)
	.align		4
.L_18:
        /*0004*/ 	.word	index@(_ZN7cutlass13device_kernelINS_4conv6kernel13ConvUniversalINS1_16ConvProblemShapeILNS1_8OperatorE2ELi3EEENS1_10collective14CollectiveConvINS1_47MainloopSm100TmaUmmaWarpSpecializedImplicitGemmILS5_2ELi54ELi3ELi1ELi2EN4cute5tupleIJNSA_1CILi1EEESD_SD_EEEEENSB_IJNSC_ILi64EEENSB_IJSG_EEENSB_IJNSC_ILi32EEEEEEEEENS_12float_e4m3_tESL_NSA_8TiledMMAINSA_8MMA_AtomIJNSA_10MMA_TraitsINSA_19SM100_MMA_F8F6F4_SSEJSL_SL_fSG_SG_NSA_17integral_constantINSA_4UMMA5MajorELSS_1EEEST_NSQ_INSR_7ScaleInELSU_0EEESV_EEEEEENSA_6LayoutISE_NSB_IJNSC_ILi0EEESZ_SZ_EEEEENSB_IJNSA_10UnderscoreES12_S12_EEEEENS7_6detail27Sm100ImplicitGemmTileTraitsINSA_13SM90_TMA_LOADENSA_14ComposedLayoutINSA_7SwizzleILi2ELi4ELi3EEENSA_18smem_ptr_flag_bitsILi8EEENSY_INSB_IJSG_NSC_ILi8EEEEEENSB_IJSD_SG_EEEEEEEvEENS16_INSA_20SM90_TMA_LOAD_IM2COLES1H_vEEEENS_8epilogue10collective18CollectiveEpilogueINS1M_23Sm100TmaWarpSpecializedILi1ELi1ELi32ELb0ELb0EEEJSK_NSB_IJNSY_ISG_SD_EES1R_EEESL_NSB_IJlNSB_IJSD_lllEEESZ_EEESL_S1U_NS1M_6fusion15FusionCallbacksIS1Q_NS1V_17LinearCombinationISL_fSL_fLNS_15FloatRoundStyleE2EEESK_S1S_JEEENSA_5SM1004TMEM4LOAD26SM100_TMEM_LOAD_16dp32b32xES17_NS18_IS1A_S1C_NSY_INSB_IJS1D_SG_EEENSB_IJSG_SD_EEEEEEENSA_39AutoVectorizingCopyWithAssumedAlignmentILi128EEENSA_14SM90_TMA_STOREES28_S2A_S2A_EEEvvEEEEvNT_6ParamsE)
        /*0008*/ 	.word	0x00000060


	//----- nvinfo : EIATTR_FRAME_SIZE
	.align		4
.L_19:
        /*000c*/ 	.byte	0x04, 0x11
        /*000e*/ 	.short	(.L_21 - .L_20)
	.align		4
.L_20:
        /*0010*/ 	.word	index@($__internal_2_$__cuda_sm10x_tcgen05_guardrail_trap_unallocated_columns_being_dealloced)
        /*0014*/ 	.word	0x00000008


	//----- nvinfo : EIATTR_FRAME_SIZE
	.align		4
.L_21:
        /*0018*/ 	.byte	0x04, 0x11
        /*001a*/ 	.short	(.L_23 - .L_22)
	.align		4
.L_22:
        /*001c*/ 	.word	index@($__internal_1_$__cuda_sm10x_tcgen05_guardrail_trap_phase_invalid_during_alloc)
        /*0020*/ 	.word	0x00000008


	//----- nvinfo : EIATTR_FRAME_SIZE
	.align		4
.L_23:
        /*0024*/ 	.byte	0x04, 0x11
        /*0026*/ 	.short	(.L_25 - .L_24)
	.align		4
.L_24:
        /*0028*/ 	.word	index@($__internal_0_$__cuda_sm10x_tcgen05_guardrail_trap_col_being_dealloced_not_returned_by_alloc)
        /*002c*/ 	.word	0x00000008


	//----- nvinfo : EIATTR_FRAME_SIZE
	.align		4
.L_25:
        /*0030*/ 	.byte	0x04, 0x11
        /*0032*/ 	.short	(.L_27 - .L_26)
	.align		4
.L_26:
        /*0034*/ 	.word	index@(_ZN7cutlass13device_kernelINS_4conv6kernel13ConvUniversalINS1_16ConvProblemShapeILNS1_8OperatorE2ELi3EEENS1_10collective14CollectiveConvINS1_47MainloopSm100TmaUmmaWarpSpecializedImplicitGemmILS5_2ELi54ELi3ELi1ELi2EN4cute5tupleIJNSA_1CILi1EEESD_SD_EEEEENSB_IJNSC_ILi64EEENSB_IJSG_EEENSB_IJNSC_ILi32EEEEEEEEENS_12float_e4m3_tESL_NSA_8TiledMMAINSA_8MMA_AtomIJNSA_10MMA_TraitsINSA_19SM100_MMA_F8F6F4_SSEJSL_SL_fSG_SG_NSA_17integral_constantINSA_4UMMA5MajorELSS_1EEEST_NSQ_INSR_7ScaleInELSU_0EEESV_EEEEEENSA_6LayoutISE_NSB_IJNSC_ILi0EEESZ_SZ_EEEEENSB_IJNSA_10UnderscoreES12_S12_EEEEENS7_6detail27Sm100ImplicitGemmTileTraitsINSA_13SM90_TMA_LOADENSA_14ComposedLayoutINSA_7SwizzleILi2ELi4ELi3EEENSA_18smem_ptr_flag_bitsILi8EEENSY_INSB_IJSG_NSC_ILi8EEEEEENSB_IJSD_SG_EEEEEEEvEENS16_INSA_20SM90_TMA_LOAD_IM2COLES1H_vEEEENS_8epilogue10collective18CollectiveEpilogueINS1M_23Sm100TmaWarpSpecializedILi1ELi1ELi32ELb0ELb0EEEJSK_NSB_IJNSY_ISG_SD_EES1R_EEESL_NSB_IJlNSB_IJSD_lllEEESZ_EEESL_S1U_NS1M_6fusion15FusionCallbacksIS1Q_NS1V_17LinearCombinationISL_fSL_fLNS_15FloatRoundStyleE2EEESK_S1S_JEEENSA_5SM1004TMEM4LOAD26SM100_TMEM_LOAD_16dp32b32xES17_NS18_IS1A_S1C_NSY_INSB_IJS1D_SG_EEENSB_IJSG_SD_EEEEEEENSA_39AutoVectorizingCopyWithAssumedAlignmentILi128EEENSA_14SM90_TMA_STOREES28_S2A_S2A_EEEvvEEEEvNT_6ParamsE)
        /*0038*/ 	.word	0x00000008


	//----- nvinfo : EIATTR_MIN_STACK_SIZE
	.align		4
.L_27:
        /*003c*/ 	.byte	0x04, 0x12
        /*003e*/ 	.short	(.L_29 - .L_28)
	.align		4
.L_28:
        /*0040*/ 	.word	index@(_ZN7cutlass13device_kernelINS_4conv6kernel13ConvUniversalINS1_16ConvProblemShapeILNS1_8OperatorE2ELi3EEENS1_10collective14CollectiveConvINS1_47MainloopSm100TmaUmmaWarpSpecializedImplicitGemmILS5_2ELi54ELi3ELi1ELi2EN4cute5tupleIJNSA_1CILi1EEESD_SD_EEEEENSB_IJNSC_ILi64EEENSB_IJSG_EEENSB_IJNSC_ILi32EEEEEEEEENS_12float_e4m3_tESL_NSA_8TiledMMAINSA_8MMA_AtomIJNSA_10MMA_TraitsINSA_19SM100_MMA_F8F6F4_SSEJSL_SL_fSG_SG_NSA_17integral_constantINSA_4UMMA5MajorELSS_1EEEST_NSQ_INSR_7ScaleInELSU_0EEESV_EEEEEENSA_6LayoutISE_NSB_IJNSC_ILi0EEESZ_SZ_EEEEENSB_IJNSA_10UnderscoreES12_S12_EEEEENS7_6detail27Sm100ImplicitGemmTileTraitsINSA_13SM90_TMA_LOADENSA_14ComposedLayoutINSA_7SwizzleILi2ELi4ELi3EEENSA_18smem_ptr_flag_bitsILi8EEENSY_INSB_IJSG_NSC_ILi8EEEEEENSB_IJSD_SG_EEEEEEEvEENS16_INSA_20SM90_TMA_LOAD_IM2COLES1H_vEEEENS_8epilogue10collective18CollectiveEpilogueINS1M_23Sm100TmaWarpSpecializedILi1ELi1ELi32ELb0ELb0EEEJSK_NSB_IJNSY_ISG_SD_EES1R_EEESL_NSB_IJlNSB_IJSD_lllEEESZ_EEESL_S1U_NS1M_6fusion15FusionCallbacksIS1Q_NS1V_17LinearCombinationISL_fSL_fLNS_15FloatRoundStyleE2EEESK_S1S_JEEENSA_5SM1004TMEM4LOAD26SM100_TMEM_LOAD_16dp32b32xES17_NS18_IS1A_S1C_NSY_INSB_IJS1D_SG_EEENSB_IJSG_SD_EEEEEEENSA_39AutoVectorizingCopyWithAssumedAlignmentILi128EEENSA_14SM90_TMA_STOREES28_S2A_S2A_EEEvvEEEEvNT_6ParamsE)
        /*0044*/ 	.word	0x00000008
.L_29:


//--------------------- .nv.compat                --------------------------
	.section	.nv.compat,"",@"SHT_CUDA_COMPAT_INFO"
	.align	4
        /*0000*/ 	.byte	0x02, 0x09, 0x01, 0x00, 0x02, 0x02, 0x02, 0x00, 0x02, 0x05, 0x05, 0x00, 0x03, 0x07, 0x01, 0x01
        /*0010*/ 	.byte	0x02, 0x03, 0x01, 0x00, 0x02, 0x06, 0x01, 0x00, 0x04, 0x0b, 0x08, 0x00, 0x09, 0x00, 0x00, 0x00
        /*0020*/ 	.byte	0x00, 0x00, 0x00, 0x00


//--------------------- .nv.info._ZN7cutlass13device_kernelINS_4conv6kernel13ConvUniversalINS1_16ConvProblemShapeILNS1_8OperatorE2ELi3EEENS1_10collective14CollectiveConvINS1_47MainloopSm100TmaUmmaWarpSpecializedImplicitGemmILS5_2ELi54ELi3ELi1ELi2EN4cute5tupleIJNSA_1CILi1EEESD_SD_EEEEENSB_IJNSC_ILi64EEENSB_IJSG_EEENSB_IJNSC_ILi32EEEEEEEEENS_12float_e4m3_tESL_NSA_8TiledMMAINSA_8MMA_AtomIJNSA_10MMA_TraitsINSA_19SM100_MMA_F8F6F4_SSEJSL_SL_fSG_SG_NSA_17integral_constantINSA_4UMMA5MajorELSS_1EEEST_NSQ_INSR_7ScaleInELSU_0EEESV_EEEEEENSA_6LayoutISE_NSB_IJNSC_ILi0EEESZ_SZ_EEEEENSB_IJNSA_10UnderscoreES12_S12_EEEEENS7_6detail27Sm100ImplicitGemmTileTraitsINSA_13SM90_TMA_LOADENSA_14ComposedLayoutINSA_7SwizzleILi2ELi4ELi3EEENSA_18smem_ptr_flag_bitsILi8EEENSY_INSB_IJSG_NSC_ILi8EEEEEENSB_IJSD_SG_EEEEEEEvEENS16_INSA_20SM90_TMA_LOAD_IM2COLES1H_vEEEENS_8epilogue10collective18CollectiveEpilogueINS1M_23Sm100TmaWarpSpecializedILi1ELi1ELi32ELb0ELb0EEEJSK_NSB_IJNSY_ISG_SD_EES1R_EEESL_NSB_IJlNSB_IJSD_lllEEESZ_EEESL_S1U_NS1M_6fusion15FusionCallbacksIS1Q_NS1V_17LinearCombinationISL_fSL_fLNS_15FloatRoundStyleE2EEESK_S1S_JEEENSA_5SM1004TMEM4LOAD26SM100_TMEM_LOAD_16dp32b32xES17_NS18_IS1A_S1C_NSY_INSB_IJS1D_SG_EEENSB_IJSG_SD_EEEEEEENSA_39AutoVectorizingCopyWithAssumedAlignmentILi128EEENSA_14SM90_TMA_STOREES28_S2A_S2A_EEEvvEEEEvNT_6ParamsE --------------------------
	.section	.nv.info._ZN7cutlass13device_kernelINS_4conv6kernel13ConvUniversalINS1_16ConvProblemShapeILNS1_8OperatorE2ELi3EEENS1_10collective14CollectiveConvINS1_47MainloopSm100TmaUmmaWarpSpecializedImplicitGemmILS5_2ELi54ELi3ELi1ELi2EN4cute5tupleIJNSA_1CILi1EEESD_SD_EEEEENSB_IJNSC_ILi64EEENSB_IJSG_EEENSB_IJNSC_ILi32EEEEEEEEENS_12float_e4m3_tESL_NSA_8TiledMMAINSA_8MMA_AtomIJNSA_10MMA_TraitsINSA_19SM100_MMA_F8F6F4_SSEJSL_SL_fSG_SG_NSA_17integral_constantINSA_4UMMA5MajorELSS_1EEEST_NSQ_INSR_7ScaleInELSU_0EEESV_EEEEEENSA_6LayoutISE_NSB_IJNSC_ILi0EEESZ_SZ_EEEEENSB_IJNSA_10UnderscoreES12_S12_EEEEENS7_6detail27Sm100ImplicitGemmTileTraitsINSA_13SM90_TMA_LOADENSA_14ComposedLayoutINSA_7SwizzleILi2ELi4ELi3EEENSA_18smem_ptr_flag_bitsILi8EEENSY_INSB_IJSG_NSC_ILi8EEEEEENSB_IJSD_SG_EEEEEEEvEENS16_INSA_20SM90_TMA_LOAD_IM2COLES1H_vEEEENS_8epilogue10collective18CollectiveEpilogueINS1M_23Sm100TmaWarpSpecializedILi1ELi1ELi32ELb0ELb0EEEJSK_NSB_IJNSY_ISG_SD_EES1R_EEESL_NSB_IJlNSB_IJSD_lllEEESZ_EEESL_S1U_NS1M_6fusion15FusionCallbacksIS1Q_NS1V_17LinearCombinationISL_fSL_fLNS_15FloatRoundStyleE2EEESK_S1S_JEEENSA_5SM1004TMEM4LOAD26SM100_TMEM_LOAD_16dp32b32xES17_NS18_IS1A_S1C_NSY_INSB_IJS1D_SG_EEENSB_IJSG_SD_EEEEEEENSA_39AutoVectorizingCopyWithAssumedAlignmentILi128EEENSA_14SM90_TMA_STOREES28_S2A_S2A_EEEvvEEEEvNT_6ParamsE,"",@"SHT_CUDA_INFO"
	.sectionflags	@""
	.align	4


	//----- nvinfo : EIATTR_CUDA_API_VERSION
	.align		4
        /*0000*/ 	.byte	0x04, 0x37
        /*0002*/ 	.short	(.L_31 - .L_30)
.L_30:
        /*0004*/ 	.word	0x00000082


	//----- nvinfo : EIATTR_KPARAM_INFO
	.align		4
.L_31:
        /*0008*/ 	.byte	0x04, 0x17
        /*000a*/ 	.short	(.L_33 - .L_32)
.L_32:
        /*000c*/ 	.word	0x00000000
        /*0010*/ 	.short	0x0000
        /*0012*/ 	.short	0x0000
        /*0014*/ 	.byte	0x00, 0xf0, 0x01, 0x24


	//----- nvinfo : EIATTR_AT_ENTRY_FRAGMENTS
	.align		4
.L_33:
        /*0018*/ 	.byte	0x04, 0x4f
        /*001a*/ 	.short	(.L_35 - .L_34)


	//   ....[0]....
.L_34:
        /*001c*/ 	.word	0x00000006


	//----- nvinfo : EIATTR_RESERVED_SMEM_USED
	.align		4
.L_35:
        /*0020*/ 	.byte	0x01, 0x41
	.zero		2


	//----- nvinfo : EIATTR_SPARSE_MMA_MASK
	.align		4
        /*0024*/ 	.byte	0x03, 0x50
        /*0026*/ 	.short	0x0000


	//----- nvinfo : EIATTR_TCGEN05_1CTA_USED
	.align		4
        /*0028*/ 	.byte	0x01, 0x51
	.zero		2


	//----- nvinfo : EIATTR_MAXREG_COUNT
	.align		4
        /*002c*/ 	.byte	0x03, 0x1b
        /*002e*/ 	.short	0x00ff


	//----- nvinfo : EIATTR_NUM_BARRIERS
	.align		4
        /*0030*/ 	.byte	0x02, 0x4c
        /*0032*/ 	.byte	0x07
	.zero		1


	//----- nvinfo : EIATTR_EXTERNS
	.align		4
        /*0034*/ 	.byte	0x04, 0x0f
        /*0036*/ 	.short	(.L_37 - .L_36)


	//   ....[0]....
	.align		4
.L_36:
        /*0038*/ 	.word	index@(__assertfail)


	//----- nvinfo : EIATTR_MERCURY_ISA_VERSION
	.align		4
.L_37:
        /*003c*/ 	.byte	0x03, 0x5f
        /*003e*/ 	.short	0x0101


	//----- nvinfo : EIATTR_INT_WARP_WIDE_INSTR_OFFSETS
	.align		4
        /*0040*/ 	.byte	0x04, 0x31
        /*0042*/ 	.short	(.L_39 - .L_38)


	//   ....[0]....
.L_38:
        /*0044*/ 	.word	0x00006390


	//   ....[1]....
        /*0048*/ 	.word	0x000063b0


	//   ....[2]....
        /*004c*/ 	.word	0x000063e0


	//----- nvinfo : EIATTR_COOP_GROUP_MASK_REGIDS
	.align		4
.L_39:
        /*0050*/ 	.byte	0x04, 0x29
        /*0052*/ 	.short	(.L_41 - .L_40)


	//   ....[0]....
.L_40:
        /*0054*/ 	.word	0xffffffff


	//   ....[1]....
        /*0058*/ 	.word	0xffffffff


	//   ....[2]....
        /*005c*/ 	.word	0xffffffff


	//   ....[3]....
        /*0060*/ 	.word	0xffffffff


	//   ....[4]....
        /*0064*/ 	.word	0xffffffff


	//   ....[5]....
        /*0068*/ 	.word	0xffffffff


	//   ....[6]....
        /*006c*/ 	.word	0xffffffff


	//   ....[7]....
        /*0070*/ 	.word	0xffffffff


	//   ....[8]....
        /*0074*/ 	.word	0xffffffff


	//   ....[9]....
        /*0078*/ 	.word	0xffffffff


	//   ....[10]....
        /*007c*/ 	.word	0xffffffff


	//   ....[11]....
        /*0080*/ 	.word	0xffffffff


	//----- nvinfo : EIATTR_COOP_GROUP_INSTR_OFFSETS
	.align		4
.L_41:
        /*0084*/ 	.byte	0x04, 0x28
        /*0086*/ 	.short	(.L_43 - .L_42)


	//   ....[0]....
.L_42:
        /*0088*/ 	.word	0x00000090


	//   ....[1]....
        /*008c*/ 	.word	0x00000520


	//   ....[2]....
        /*0090*/ 	.word	0x00000d00


	//   ....[3]....
        /*0094*/ 	.word	0x00000e40


	//   ....[4]....
        /*0098*/ 	.word	0x00000f40


	//   ....[5]....
        /*009c*/ 	.word	0x00001090


	//   ....[6]....
        /*00a0*/ 	.word	0x00002cf0


	//   ....[7]....
        /*00a4*/ 	.word	0x00005880


	//   ....[8]....
        /*00a8*/ 	.word	0x00005a90


	//   ....[9]....
        /*00ac*/ 	.word	0x00005ac0


	//   ....[10]....
        /*00b0*/ 	.word	0x00006270


	//   ....[11]....
        /*00b4*/ 	.word	0x000064b0


	//----- nvinfo : EIATTR_VRC_CTA_INIT_COUNT
	.align		4
.L_43:
        /*00b8*/ 	.byte	0x02, 0x4a
        /*00ba*/ 	.byte	0x80
	.zero		1


	//----- nvinfo : EIATTR_SYSCALL_OFFSETS
	.align		4
        /*00bc*/ 	.byte	0x04, 0x46
        /*00be*/ 	.short	(.L_45 - .L_44)


	//   ....[0]....
.L_44:
        /*00c0*/ 	.word	0x00008200


	//   ....[1]....
        /*00c4*/ 	.word	0x00008340


	//   ....[2]....
        /*00c8*/ 	.word	0x00008a70


	//----- nvinfo : EIATTR_MBARRIER_INSTR_OFFSETS
	.align		4
.L_45:
        /*00cc*/ 	.byte	0x04, 0x39
        /*00ce*/ 	.short	(.L_47 - .L_46)


	//   ....[0]....
.L_46:
        /*00d0*/ 	.word	0x00000620
        /*00d4*/ 	.word	0x000000ff
        /*00d8*/ 	.word	0x00000000
        /*00dc*/ 	.short	0x0100
        /*00de*/ 	.byte	0x04
	.zero		1


	//   ....[1]....
        /*00e0*/ 	.word	0x00000630
        /*00e4*/ 	.word	0x000000ff
        /*00e8*/ 	.word	0x000001b0
        /*00ec*/ 	.short	0x0100
        /*00ee*/ 	.byte	0x04
	.zero		1


	//   ....[2]....
        /*00f0*/ 	.word	0x00000640
        /*00f4*/ 	.word	0x000000ff
        /*00f8*/ 	.word	0x00000008
        /*00fc*/ 	.short	0x0100
        /*00fe*/ 	.byte	0x04
	.zero		1


	//   ....[3]....
        /*0100*/ 	.word	0x00000650
        /*0104*/ 	.word	0x000000ff
        /*0108*/ 	.word	0x000001b8
        /*010c*/ 	.short	0x0100
        /*010e*/ 	.byte	0x04
	.zero		1


	//   ....[4]....
        /*0110*/ 	.word	0x00000660
        /*0114*/ 	.word	0x000000ff
        /*0118*/ 	.word	0x00000010
        /*011c*/ 	.short	0x0100
        /*011e*/ 	.byte	0x04
	.zero		1


	//   ....[5]....
        /*0120*/ 	.word	0x00000670
        /*0124*/ 	.word	0x000000ff
        /*0128*/ 	.word	0x000001c0
        /*012c*/ 	.short	0x0100
        /*012e*/ 	.byte	0x04
	.zero		1


	//   ....[6]....
        /*0130*/ 	.word	0x00000680
        /*0134*/ 	.word	0x000000ff
        /*0138*/ 	.word	0x00000018
        /*013c*/ 	.short	0x0100
        /*013e*/ 	.byte	0x04
	.zero		1


	//   ....[7]....
        /*0140*/ 	.word	0x00000690
        /*0144*/ 	.word	0x000000ff
        /*0148*/ 	.word	0x000001c8
        /*014c*/ 	.short	0x0100
        /*014e*/ 	.byte	0x04
	.zero		1


	//   ....[8]....
        /*0150*/ 	.word	0x000006a0
        /*0154*/ 	.word	0x000000ff
        /*0158*/ 	.word	0x00000020
        /*015c*/ 	.short	0x0100
        /*015e*/ 	.byte	0x04
	.zero		1


	//   ....[9]....
        /*0160*/ 	.word	0x000006b0
        /*0164*/ 	.word	0x000000ff
        /*0168*/ 	.word	0x000001d0
        /*016c*/ 	.short	0x0100
        /*016e*/ 	.byte	0x04
	.zero		1


	//   ....[10]....
        /*0170*/ 	.word	0x000006c0
        /*0174*/ 	.word	0x000000ff
        /*0178*/ 	.word	0x00000028
        /*017c*/ 	.short	0x0100
        /*017e*/ 	.byte	0x04
	.zero		1


	//   ....[11]....
        /*0180*/ 	.word	0x000006d0
        /*0184*/ 	.word	0x000000ff
        /*0188*/ 	.word	0x000001d8
        /*018c*/ 	.short	0x0100
        /*018e*/ 	.byte	0x04
	.zero		1


	//   ....[12]....
        /*0190*/ 	.word	0x000006e0
        /*0194*/ 	.word	0x000000ff
        /*0198*/ 	.word	0x00000030
        /*019c*/ 	.short	0x0100
        /*019e*/ 	.byte	0x04
	.zero		1


	//   ....[13]....
        /*01a0*/ 	.word	0x000006f0
        /*01a4*/ 	.word	0x000000ff
        /*01a8*/ 	.word	0x000001e0
        /*01ac*/ 	.short	0x0100
        /*01ae*/ 	.byte	0x04
	.zero		1


	//   ....[14]....
        /*01b0*/ 	.word	0x00000700
        /*01b4*/ 	.word	0x000000ff
        /*01b8*/ 	.word	0x00000038
        /*01bc*/ 	.short	0x0100
        /*01be*/ 	.byte	0x04
	.zero		1


	//   ....[15]....
        /*01c0*/ 	.word	0x00000710
        /*01c4*/ 	.word	0x000000ff
        /*01c8*/ 	.word	0x000001e8
        /*01cc*/ 	.short	0x0100
        /*01ce*/ 	.byte	0x04
	.zero		1


	//   ....[16]....
        /*01d0*/ 	.word	0x00000720
        /*01d4*/ 	.word	0x000000ff
        /*01d8*/ 	.word	0x00000040
        /*01dc*/ 	.short	0x0100
        /*01de*/ 	.byte	0x04
	.zero		1


	//   ....[17]....
        /*01e0*/ 	.word	0x00000730
        /*01e4*/ 	.word	0x000000ff
        /*01e8*/ 	.word	0x000001f0
        /*01ec*/ 	.short	0x0100
        /*01ee*/ 	.byte	0x04
	.zero		1


	//   ....[18]....
        /*01f0*/ 	.word	0x00000740
        /*01f4*/ 	.word	0x000000ff
        /*01f8*/ 	.word	0x00000048
        /*01fc*/ 	.short	0x0100
        /*01fe*/ 	.byte	0x04
	.zero		1


	//   ....[19]....
        /*0200*/ 	.word	0x00000750
        /*0204*/ 	.word	0x000000ff
        /*0208*/ 	.word	0x000001f8
        /*020c*/ 	.short	0x0100
        /*020e*/ 	.byte	0x04
	.zero		1


	//   ....[20]....
        /*0210*/ 	.word	0x00000760
        /*0214*/ 	.word	0x000000ff
        /*0218*/ 	.word	0x00000050
        /*021c*/ 	.short	0x0100
        /*021e*/ 	.byte	0x04
	.zero		1


	//   ....[21]....
        /*0220*/ 	.word	0x00000770
        /*0224*/ 	.word	0x000000ff
        /*0228*/ 	.word	0x00000200
        /*022c*/ 	.short	0x0100
        /*022e*/ 	.byte	0x04
	.zero		1


	//   ....[22]....
        /*0230*/ 	.word	0x00000780
        /*0234*/ 	.word	0x000000ff
        /*0238*/ 	.word	0x00000058
        /*023c*/ 	.short	0x0100
        /*023e*/ 	.byte	0x04
	.zero		1


	//   ....[23]....
        /*0240*/ 	.word	0x00000790
        /*0244*/ 	.word	0x000000ff
        /*0248*/ 	.word	0x00000208
        /*024c*/ 	.short	0x0100
        /*024e*/ 	.byte	0x04
	.zero		1


	//   ....[24]....
        /*0250*/ 	.word	0x000007a0
        /*0254*/ 	.word	0x000000ff
        /*0258*/ 	.word	0x00000060
        /*025c*/ 	.short	0x0100
        /*025e*/ 	.byte	0x04
	.zero		1


	//   ....[25]....
        /*0260*/ 	.word	0x000007b0
        /*0264*/ 	.word	0x000000ff
        /*0268*/ 	.word	0x00000210
        /*026c*/ 	.short	0x0100
        /*026e*/ 	.byte	0x04
	.zero		1


	//   ....[26]....
        /*0270*/ 	.word	0x000007c0
        /*0274*/ 	.word	0x000000ff
        /*0278*/ 	.word	0x00000068
        /*027c*/ 	.short	0x0100
        /*027e*/ 	.byte	0x04
	.zero		1


	//   ....[27]....
        /*0280*/ 	.word	0x000007d0
        /*0284*/ 	.word	0x000000ff
        /*0288*/ 	.word	0x00000218
        /*028c*/ 	.short	0x0100
        /*028e*/ 	.byte	0x04
	.zero		1


	//   ....[28]....
        /*0290*/ 	.word	0x000007e0
        /*0294*/ 	.word	0x000000ff
        /*0298*/ 	.word	0x00000070
        /*029c*/ 	.short	0x0100
        /*029e*/ 	.byte	0x04
	.zero		1


	//   ....[29]....
        /*02a0*/ 	.word	0x000007f0
        /*02a4*/ 	.word	0x000000ff
        /*02a8*/ 	.word	0x00000220
        /*02ac*/ 	.short	0x0100
        /*02ae*/ 	.byte	0x04
	.zero		1


	//   ....[30]....
        /*02b0*/ 	.word	0x00000800
        /*02b4*/ 	.word	0x000000ff
        /*02b8*/ 	.word	0x00000078
        /*02bc*/ 	.short	0x0100
        /*02be*/ 	.byte	0x04
	.zero		1


	//   ....[31]....
        /*02c0*/ 	.word	0x00000810
        /*02c4*/ 	.word	0x000000ff
        /*02c8*/ 	.word	0x00000228
        /*02cc*/ 	.short	0x0100
        /*02ce*/ 	.byte	0x04
	.zero		1


	//   ....[32]....
        /*02d0*/ 	.word	0x00000820
        /*02d4*/ 	.word	0x000000ff
        /*02d8*/ 	.word	0x00000080
        /*02dc*/ 	.short	0x0100
        /*02de*/ 	.byte	0x04
	.zero		1


	//   ....[33]....
        /*02e0*/ 	.word	0x00000830
        /*02e4*/ 	.word	0x000000ff
        /*02e8*/ 	.word	0x00000230
        /*02ec*/ 	.short	0x0100
        /*02ee*/ 	.byte	0x04
	.zero		1


	//   ....[34]....
        /*02f0*/ 	.word	0x00000840
        /*02f4*/ 	.word	0x000000ff
        /*02f8*/ 	.word	0x00000088
        /*02fc*/ 	.short	0x0100
        /*02fe*/ 	.byte	0x04
	.zero		1


	//   ....[35]....
        /*0300*/ 	.word	0x00000850
        /*0304*/ 	.word	0x000000ff
        /*0308*/ 	.word	0x00000238
        /*030c*/ 	.short	0x0100
        /*030e*/ 	.byte	0x04
	.zero		1


	//   ....[36]....
        /*0310*/ 	.word	0x00000860
        /*0314*/ 	.word	0x000000ff
        /*0318*/ 	.word	0x00000090
        /*031c*/ 	.short	0x0100
        /*031e*/ 	.byte	0x04
	.zero		1


	//   ....[37]....
        /*0320*/ 	.word	0x00000870
        /*0324*/ 	.word	0x000000ff
        /*0328*/ 	.word	0x00000240
        /*032c*/ 	.short	0x0100
        /*032e*/ 	.byte	0x04
	.zero		1


	//   ....[38]....
        /*0330*/ 	.word	0x00000880
        /*0334*/ 	.word	0x000000ff
        /*0338*/ 	.word	0x00000098
        /*033c*/ 	.short	0x0100
        /*033e*/ 	.byte	0x04
	.zero		1


	//   ....[39]....
        /*0340*/ 	.word	0x00000890
        /*0344*/ 	.word	0x000000ff
        /*0348*/ 	.word	0x00000248
        /*034c*/ 	.short	0x0100
        /*034e*/ 	.byte	0x04
	.zero		1


	//   ....[40]....
        /*0350*/ 	.word	0x000008a0
        /*0354*/ 	.word	0x000000ff
        /*0358*/ 	.word	0x000000a0
        /*035c*/ 	.short	0x0100
        /*035e*/ 	.byte	0x04
	.zero		1


	//   ....[41]....
        /*0360*/ 	.word	0x000008b0
        /*0364*/ 	.word	0x000000ff
        /*0368*/ 	.word	0x00000250
        /*036c*/ 	.short	0x0100
        /*036e*/ 	.byte	0x04
	.zero		1


	//   ....[42]....
        /*0370*/ 	.word	0x000008c0
        /*0374*/ 	.word	0x000000ff
        /*0378*/ 	.word	0x000000a8
        /*037c*/ 	.short	0x0100
        /*037e*/ 	.byte	0x04
	.zero		1


	//   ....[43]....
        /*0380*/ 	.word	0x000008d0
        /*0384*/ 	.word	0x000000ff
        /*0388*/ 	.word	0x00000258
        /*038c*/ 	.short	0x0100
        /*038e*/ 	.byte	0x04
	.zero		1


	//   ....[44]....
        /*0390*/ 	.word	0x000008e0
        /*0394*/ 	.word	0x000000ff
        /*0398*/ 	.word	0x000000b0
        /*039c*/ 	.short	0x0100
        /*039e*/ 	.byte	0x04
	.zero		1


	//   ....[45]....
        /*03a0*/ 	.word	0x000008f0
        /*03a4*/ 	.word	0x000000ff
        /*03a8*/ 	.word	0x00000260
        /*03ac*/ 	.short	0x0100
        /*03ae*/ 	.byte	0x04
	.zero		1


	//   ....[46]....
        /*03b0*/ 	.word	0x00000900
        /*03b4*/ 	.word	0x000000ff
        /*03b8*/ 	.word	0x000000b8
        /*03bc*/ 	.short	0x0100
        /*03be*/ 	.byte	0x04
	.zero		1


	//   ....[47]....
        /*03c0*/ 	.word	0x00000910
        /*03c4*/ 	.word	0x000000ff
        /*03c8*/ 	.word	0x00000268
        /*03cc*/ 	.short	0x0100
        /*03ce*/ 	.byte	0x04
	.zero		1


	//   ....[48]....
        /*03d0*/ 	.word	0x00000920
        /*03d4*/ 	.word	0x000000ff
        /*03d8*/ 	.word	0x000000c0
        /*03dc*/ 	.short	0x0100
        /*03de*/ 	.byte	0x04
	.zero		1


	//   ....[49]....
        /*03e0*/ 	.word	0x00000930
        /*03e4*/ 	.word	0x000000ff
        /*03e8*/ 	.word	0x00000270
        /*03ec*/ 	.short	0x0100
        /*03ee*/ 	.byte	0x04
	.zero		1


	//   ....[50]....
        /*03f0*/ 	.word	0x00000940
        /*03f4*/ 	.word	0x000000ff
        /*03f8*/ 	.word	0x000000c8
        /*03fc*/ 	.short	0x0100
        /*03fe*/ 	.byte	0x04
	.zero		1


	//   ....[51]....
        /*0400*/ 	.word	0x00000950
        /*0404*/ 	.word	0x000000ff
        /*0408*/ 	.word	0x00000278
        /*040c*/ 	.short	0x0100
        /*040e*/ 	.byte	0x04
	.zero		1


	//   ....[52]....
        /*0410*/ 	.word	0x00000960
        /*0414*/ 	.word	0x000000ff
        /*0418*/ 	.word	0x000000d0
        /*041c*/ 	.short	0x0100
        /*041e*/ 	.byte	0x04
	.zero		1


	//   ....[53]....
        /*0420*/ 	.word	0x00000970
        /*0424*/ 	.word	0x000000ff
        /*0428*/ 	.word	0x00000280
        /*042c*/ 	.short	0x0100
        /*042e*/ 	.byte	0x04
	.zero		1


	//   ....[54]....
        /*0430*/ 	.word	0x00000980
        /*0434*/ 	.word	0x000000ff
        /*0438*/ 	.word	0x000000d8
        /*043c*/ 	.short	0x0100
        /*043e*/ 	.byte	0x04
	.zero		1


	//   ....[55]....
        /*0440*/ 	.word	0x00000990
        /*0444*/ 	.word	0x000000ff
        /*0448*/ 	.word	0x00000288
        /*044c*/ 	.short	0x0100
        /*044e*/ 	.byte	0x04
	.zero		1


	//   ....[56]....
        /*0450*/ 	.word	0x000009a0
        /*0454*/ 	.word	0x000000ff
        /*0458*/ 	.word	0x000000e0
        /*045c*/ 	.short	0x0100
        /*045e*/ 	.byte	0x04
	.zero		1


	//   ....[57]....
        /*0460*/ 	.word	0x000009b0
        /*0464*/ 	.word	0x000000ff
        /*0468*/ 	.word	0x00000290
        /*046c*/ 	.short	0x0100
        /*046e*/ 	.byte	0x04
	.zero		1


	//   ....[58]....
        /*0470*/ 	.word	0x000009c0
        /*0474*/ 	.word	0x000000ff
        /*0478*/ 	.word	0x000000e8
        /*047c*/ 	.short	0x0100
        /*047e*/ 	.byte	0x04
	.zero		1


	//   ....[59]....
        /*0480*/ 	.word	0x000009d0
        /*0484*/ 	.word	0x000000ff
        /*0488*/ 	.word	0x00000298
        /*048c*/ 	.short	0x0100
        /*048e*/ 	.byte	0x04
	.zero		1


	//   ....[60]....
        /*0490*/ 	.word	0x000009e0
        /*0494*/ 	.word	0x000000ff
        /*0498*/ 	.word	0x000000f0
        /*049c*/ 	.short	0x0100
        /*049e*/ 	.byte	0x04
	.zero		1


	//   ....[61]....
        /*04a0*/ 	.word	0x000009f0
        /*04a4*/ 	.word	0x000000ff
        /*04a8*/ 	.word	0x000002a0
        /*04ac*/ 	.short	0x0100
        /*04ae*/ 	.byte	0x04
	.zero		1


	//   ....[62]....
        /*04b0*/ 	.word	0x00000a00
        /*04b4*/ 	.word	0x000000ff
        /*04b8*/ 	.word	0x000000f8
        /*04bc*/ 	.short	0x0100
        /*04be*/ 	.byte	0x04
	.zero		1


	//   ....[63]....
        /*04c0*/ 	.word	0x00000a10
        /*04c4*/ 	.word	0x000000ff
        /*04c8*/ 	.word	0x000002a8
        /*04cc*/ 	.short	0x0100
        /*04ce*/ 	.byte	0x04
	.zero		1


	//   ....[64]....
        /*04d0*/ 	.word	0x00000a20
        /*04d4*/ 	.word	0x000000ff
        /*04d8*/ 	.word	0x00000100
        /*04dc*/ 	.short	0x0100
        /*04de*/ 	.byte	0x04
	.zero		1


	//   ....[65]....
        /*04e0*/ 	.word	0x00000a30
        /*04e4*/ 	.word	0x000000ff
        /*04e8*/ 	.word	0x000002b0
        /*04ec*/ 	.short	0x0100
        /*04ee*/ 	.byte	0x04
	.zero		1


	//   ....[66]....
        /*04f0*/ 	.word	0x00000a40
        /*04f4*/ 	.word	0x000000ff
        /*04f8*/ 	.word	0x00000108
        /*04fc*/ 	.short	0x0100
        /*04fe*/ 	.byte	0x04
	.zero		1


	//   ....[67]....
        /*0500*/ 	.word	0x00000a50
        /*0504*/ 	.word	0x000000ff
        /*0508*/ 	.word	0x000002b8
        /*050c*/ 	.short	0x0100
        /*050e*/ 	.byte	0x04
	.zero		1


	//   ....[68]....
        /*0510*/ 	.word	0x00000a60
        /*0514*/ 	.word	0x000000ff
        /*0518*/ 	.word	0x00000110
        /*051c*/ 	.short	0x0100
        /*051e*/ 	.byte	0x04
	.zero		1


	//   ....[69]....
        /*0520*/ 	.word	0x00000a70
        /*0524*/ 	.word	0x000000ff
        /*0528*/ 	.word	0x000002c0
        /*052c*/ 	.short	0x0100
        /*052e*/ 	.byte	0x04
	.zero		1


	//   ....[70]....
        /*0530*/ 	.word	0x00000a80
        /*0534*/ 	.word	0x000000ff
        /*0538*/ 	.word	0x00000118
        /*053c*/ 	.short	0x0100
        /*053e*/ 	.byte	0x04
	.zero		1


	//   ....[71]....
        /*0540*/ 	.word	0x00000a90
        /*0544*/ 	.word	0x000000ff
        /*0548*/ 	.word	0x000002c8
        /*054c*/ 	.short	0x0100
        /*054e*/ 	.byte	0x04
	.zero		1


	//   ....[72]....
        /*0550*/ 	.word	0x00000aa0
        /*0554*/ 	.word	0x000000ff
        /*0558*/ 	.word	0x00000120
        /*055c*/ 	.short	0x0100
        /*055e*/ 	.byte	0x04
	.zero		1


	//   ....[73]....
        /*0560*/ 	.word	0x00000ab0
        /*0564*/ 	.word	0x000000ff
        /*0568*/ 	.word	0x000002d0
        /*056c*/ 	.short	0x0100
        /*056e*/ 	.byte	0x04
	.zero		1


	//   ....[74]....
        /*0570*/ 	.word	0x00000ac0
        /*0574*/ 	.word	0x000000ff
        /*0578*/ 	.word	0x00000128
        /*057c*/ 	.short	0x0100
        /*057e*/ 	.byte	0x04
	.zero		1


	//   ....[75]....
        /*0580*/ 	.word	0x00000ad0
        /*0584*/ 	.word	0x000000ff
        /*0588*/ 	.word	0x000002d8
        /*058c*/ 	.short	0x0100
        /*058e*/ 	.byte	0x04
	.zero		1


	//   ....[76]....
        /*0590*/ 	.word	0x00000ae0
        /*0594*/ 	.word	0x000000ff
        /*0598*/ 	.word	0x00000130
        /*059c*/ 	.short	0x0100
        /*059e*/ 	.byte	0x04
	.zero		1


	//   ....[77]....
        /*05a0*/ 	.word	0x00000af0
        /*05a4*/ 	.word	0x000000ff
        /*05a8*/ 	.word	0x000002e0
        /*05ac*/ 	.short	0x0100
        /*05ae*/ 	.byte	0x04
	.zero		1


	//   ....[78]....
        /*05b0*/ 	.word	0x00000b00
        /*05b4*/ 	.word	0x000000ff
        /*05b8*/ 	.word	0x00000138
        /*05bc*/ 	.short	0x0100
        /*05be*/ 	.byte	0x04
	.zero		1


	//   ....[79]....
        /*05c0*/ 	.word	0x00000b10
        /*05c4*/ 	.word	0x000000ff
        /*05c8*/ 	.word	0x000002e8
        /*05cc*/ 	.short	0x0100
        /*05ce*/ 	.byte	0x04
	.zero		1


	//   ....[80]....
        /*05d0*/ 	.word	0x00000b20
        /*05d4*/ 	.word	0x000000ff
        /*05d8*/ 	.word	0x00000140
        /*05dc*/ 	.short	0x0100
        /*05de*/ 	.byte	0x04
	.zero		1


	//   ....[81]....
        /*05e0*/ 	.word	0x00000b30
        /*05e4*/ 	.word	0x000000ff
        /*05e8*/ 	.word	0x000002f0
        /*05ec*/ 	.short	0x0100
        /*05ee*/ 	.byte	0x04
	.zero		1


	//   ....[82]....
        /*05f0*/ 	.word	0x00000b40
        /*05f4*/ 	.word	0x000000ff
        /*05f8*/ 	.word	0x00000148
        /*05fc*/ 	.short	0x0100
        /*05fe*/ 	.byte	0x04
	.zero		1


	//   ....[83]....
        /*0600*/ 	.word	0x00000b50
        /*0604*/ 	.word	0x000000ff
        /*0608*/ 	.word	0x000002f8
        /*060c*/ 	.short	0x0100
        /*060e*/ 	.byte	0x04
	.zero		1


	//   ....[84]....
        /*0610*/ 	.word	0x00000b60
        /*0614*/ 	.word	0x000000ff
        /*0618*/ 	.word	0x00000150
        /*061c*/ 	.short	0x0100
        /*061e*/ 	.byte	0x04
	.zero		1


	//   ....[85]....
        /*0620*/ 	.word	0x00000b70
        /*0624*/ 	.word	0x000000ff
        /*0628*/ 	.word	0x00000300
        /*062c*/ 	.short	0x0100
        /*062e*/ 	.byte	0x04
	.zero		1


	//   ....[86]....
        /*0630*/ 	.word	0x00000b80
        /*0634*/ 	.word	0x000000ff
        /*0638*/ 	.word	0x00000158
        /*063c*/ 	.short	0x0100
        /*063e*/ 	.byte	0x04
	.zero		1


	//   ....[87]....
        /*0640*/ 	.word	0x00000b90
        /*0644*/ 	.word	0x000000ff
        /*0648*/ 	.word	0x00000308
        /*064c*/ 	.short	0x0100
        /*064e*/ 	.byte	0x04
	.zero		1


	//   ....[88]....
        /*0650*/ 	.word	0x00000ba0
        /*0654*/ 	.word	0x000000ff
        /*0658*/ 	.word	0x00000160
        /*065c*/ 	.short	0x0100
        /*065e*/ 	.byte	0x04
	.zero		1


	//   ....[89]....
        /*0660*/ 	.word	0x00000bb0
        /*0664*/ 	.word	0x000000ff
        /*0668*/ 	.word	0x00000310
        /*066c*/ 	.short	0x0100
        /*066e*/ 	.byte	0x04
	.zero		1


	//   ....[90]....
        /*0670*/ 	.word	0x00000bc0
        /*0674*/ 	.word	0x000000ff
        /*0678*/ 	.word	0x00000168
        /*067c*/ 	.short	0x0100
        /*067e*/ 	.byte	0x04
	.zero		1


	//   ....[91]....
        /*0680*/ 	.word	0x00000bd0
        /*0684*/ 	.word	0x000000ff
        /*0688*/ 	.word	0x00000318
        /*068c*/ 	.short	0x0100
        /*068e*/ 	.byte	0x04
	.zero		1


	//   ....[92]....
        /*0690*/ 	.word	0x00000be0
        /*0694*/ 	.word	0x000000ff
        /*0698*/ 	.word	0x00000170
        /*069c*/ 	.short	0x0100
        /*069e*/ 	.byte	0x04
	.zero		1


	//   ....[93]....
        /*06a0*/ 	.word	0x00000bf0
        /*06a4*/ 	.word	0x000000ff
        /*06a8*/ 	.word	0x00000320
        /*06ac*/ 	.short	0x0100
        /*06ae*/ 	.byte	0x04
	.zero		1


	//   ....[94]....
        /*06b0*/ 	.word	0x00000c00
        /*06b4*/ 	.word	0x000000ff
        /*06b8*/ 	.word	0x00000178
        /*06bc*/ 	.short	0x0100
        /*06be*/ 	.byte	0x04
	.zero		1


	//   ....[95]....
        /*06c0*/ 	.word	0x00000c10
        /*06c4*/ 	.word	0x000000ff
        /*06c8*/ 	.word	0x00000328
        /*06cc*/ 	.short	0x0100
        /*06ce*/ 	.byte	0x04
	.zero		1


	//   ....[96]....
        /*06d0*/ 	.word	0x00000c20
        /*06d4*/ 	.word	0x000000ff
        /*06d8*/ 	.word	0x00000180
        /*06dc*/ 	.short	0x0100
        /*06de*/ 	.byte	0x04
	.zero		1


	//   ....[97]....
        /*06e0*/ 	.word	0x00000c30
        /*06e4*/ 	.word	0x000000ff
        /*06e8*/ 	.word	0x00000330
        /*06ec*/ 	.short	0x0100
        /*06ee*/ 	.byte	0x04
	.zero		1


	//   ....[98]....
        /*06f0*/ 	.word	0x00000c40
        /*06f4*/ 	.word	0x000000ff
        /*06f8*/ 	.word	0x00000188
        /*06fc*/ 	.short	0x0100
        /*06fe*/ 	.byte	0x04
	.zero		1


	//   ....[99]....
        /*0700*/ 	.word	0x00000c50
        /*0704*/ 	.word	0x000000ff
        /*0708*/ 	.word	0x00000338
        /*070c*/ 	.short	0x0100
        /*070e*/ 	.byte	0x04
	.zero		1


	//   ....[100]....
        /*0710*/ 	.word	0x00000c60
        /*0714*/ 	.word	0x000000ff
        /*0718*/ 	.word	0x00000190
        /*071c*/ 	.short	0x0100
        /*071e*/ 	.byte	0x04
	.zero		1


	//   ....[101]....
        /*0720*/ 	.word	0x00000c70
        /*0724*/ 	.word	0x000000ff
        /*0728*/ 	.word	0x00000340
        /*072c*/ 	.short	0x0100
        /*072e*/ 	.byte	0x04
	.zero		1


	//   ....[102]....
        /*0730*/ 	.word	0x00000c80
        /*0734*/ 	.word	0x000000ff
        /*0738*/ 	.word	0x00000198
        /*073c*/ 	.short	0x0100
        /*073e*/ 	.byte	0x04
	.zero		1


	//   ....[103]....
        /*0740*/ 	.word	0x00000c90
        /*0744*/ 	.word	0x000000ff
        /*0748*/ 	.word	0x00000348
        /*074c*/ 	.short	0x0100
        /*074e*/ 	.byte	0x04
	.zero		1


	//   ....[104]....
        /*0750*/ 	.word	0x00000ca0
        /*0754*/ 	.word	0x000000ff
        /*0758*/ 	.word	0x000001a0
        /*075c*/ 	.short	0x0100
        /*075e*/ 	.byte	0x04
	.zero		1


	//   ....[105]....
        /*0760*/ 	.word	0x00000cb0
        /*0764*/ 	.word	0x000000ff
        /*0768*/ 	.word	0x00000350
        /*076c*/ 	.short	0x0100
        /*076e*/ 	.byte	0x04
	.zero		1


	//   ....[106]....
        /*0770*/ 	.word	0x00000cc0
        /*0774*/ 	.word	0x000000ff
        /*0778*/ 	.word	0x000001a8
        /*077c*/ 	.short	0x0100
        /*077e*/ 	.byte	0x04
	.zero		1


	//   ....[107]....
        /*0780*/ 	.word	0x00000cd0
        /*0784*/ 	.word	0x000000ff
        /*0788*/ 	.word	0x00000358
        /*078c*/ 	.short	0x0100
        /*078e*/ 	.byte	0x04
	.zero		1


	//   ....[108]....
        /*0790*/ 	.word	0x00000e10
        /*0794*/ 	.word	0x000000ff
        /*0798*/ 	.word	0x00000360
        /*079c*/ 	.short	0x0100
        /*079e*/ 	.byte	0x04
	.zero		1


	//   ....[109]....
        /*07a0*/ 	.word	0x00000e20
        /*07a4*/ 	.word	0x000000ff
        /*07a8*/ 	.word	0x00000368
        /*07ac*/ 	.short	0x0100
        /*07ae*/ 	.byte	0x04
	.zero		1


	//   ....[110]....
        /*07b0*/ 	.word	0x00000f10
        /*07b4*/ 	.word	0x000000ff
        /*07b8*/ 	.word	0x00000370
        /*07bc*/ 	.short	0x0100
        /*07be*/ 	.byte	0x06
	.zero		1


	//   ....[111]....
        /*07c0*/ 	.word	0x00000f20
        /*07c4*/ 	.word	0x000000ff
        /*07c8*/ 	.word	0x00000378
        /*07cc*/ 	.short	0x0100
        /*07ce*/ 	.byte	0x06
	.zero		1


	//   ....[112]....
        /*07d0*/ 	.word	0x00001060
        /*07d4*/ 	.word	0x000000ff
        /*07d8*/ 	.word	0x00000380
        /*07dc*/ 	.short	0x0100
        /*07de*/ 	.byte	0x06
	.zero		1


	//   ....[113]....
        /*07e0*/ 	.word	0x00001070
        /*07e4*/ 	.word	0x000000ff
        /*07e8*/ 	.word	0x00000388
        /*07ec*/ 	.short	0x0100
        /*07ee*/ 	.byte	0x06
	.zero		1


	//   ....[114]....
        /*07f0*/ 	.word	0x000011c0
        /*07f4*/ 	.word	0x000000ff
        /*07f8*/ 	.word	0x00000390
        /*07fc*/ 	.short	0x0100
        /*07fe*/ 	.byte	0x04
	.zero		1


	//   ....[115]....
        /*0800*/ 	.word	0x000011d0
        /*0804*/ 	.word	0x000000ff
        /*0808*/ 	.word	0x000003a0
        /*080c*/ 	.short	0x0100
        /*080e*/ 	.byte	0x04
	.zero		1


	//   ....[116]....
        /*0810*/ 	.word	0x000011e0
        /*0814*/ 	.word	0x000000ff
        /*0818*/ 	.word	0x00000398
        /*081c*/ 	.short	0x0100
        /*081e*/ 	.byte	0x04
	.zero		1


	//   ....[117]....
        /*0820*/ 	.word	0x000011f0
        /*0824*/ 	.word	0x000000ff
        /*0828*/ 	.word	0x000003a8
        /*082c*/ 	.short	0x0100
        /*082e*/ 	.byte	0x04
	.zero		1


	//   ....[118]....
        /*0830*/ 	.word	0x00001ff0
        /*0834*/ 	.word	0x000000ff
        /*0838*/ 	.word	0x000001b0
        /*083c*/ 	.short	0x010a
        /*083e*/ 	.byte	0x08
	.zero		1


	//   ....[119]....
        /*0840*/ 	.word	0x00002370
        /*0844*/ 	.word	0x000000ff
        /*0848*/ 	.word	0x000001b0
        /*084c*/ 	.short	0x010a
        /*084e*/ 	.byte	0x29
	.zero		1


	//   ....[120]....
        /*0850*/ 	.word	0x000024e0
        /*0854*/ 	.word	0x000000ff
        /*0858*/ 	.word	0x000001b0
        /*085c*/ 	.short	0x010a
        /*085e*/ 	.byte	0x08
	.zero		1


	//   ....[121]....
        /*0860*/ 	.word	0x00002740
        /*0864*/ 	.word	0x000000ff
        /*0868*/ 	.word	0x00000378
        /*086c*/ 	.short	0x0101
        /*086e*/ 	.byte	0x2c
	.zero		1


	//   ....[122]....
        /*0870*/ 	.word	0x00002770
        /*0874*/ 	.word	0x000000ff
        /*0878*/ 	.word	0x000001b0
        /*087c*/ 	.short	0x010a
        /*087e*/ 	.byte	0x04
	.zero		1


	//   ....[123]....
        /*0880*/ 	.word	0x00002930
        /*0884*/ 	.word	0x000000ff
        /*0888*/ 	.word	0x000001b0
        /*088c*/ 	.short	0x010a
        /*088e*/ 	.byte	0x21
	.zero		1


	//   ....[124]....
        /*0890*/ 	.word	0x00002aa0
        /*0894*/ 	.word	0x000000ff
        /*0898*/ 	.word	0x000001b0
        /*089c*/ 	.short	0x010a
        /*089e*/ 	.byte	0x08
	.zero		1


	//   ....[125]....
        /*08a0*/ 	.word	0x00002d00
        /*08a4*/ 	.word	0x000000ff
        /*08a8*/ 	.word	0x00000380
        /*08ac*/ 	.short	0x010a
        /*08ae*/ 	.byte	0x2c
	.zero		1


	//   ....[126]....
        /*08b0*/ 	.word	0x00002dc0
        /*08b4*/ 	.word	0x000000ff
        /*08b8*/ 	.word	0x00000000
        /*08bc*/ 	.short	0x0101
        /*08be*/ 	.byte	0x04
	.zero		1


	//   ....[127]....
        /*08c0*/ 	.word	0x000033b0
        /*08c4*/ 	.word	0x000000ff
        /*08c8*/ 	.word	0x00000000
        /*08cc*/ 	.short	0x010a
        /*08ce*/ 	.byte	0x04
	.zero		1


	//   ....[128]....
        /*08d0*/ 	.word	0x00003450
        /*08d4*/ 	.word	0x000000ff
        /*08d8*/ 	.word	0x00000000
        /*08dc*/ 	.short	0x010a
        /*08de*/ 	.byte	0x05
	.zero		1


	//   ....[129]....
        /*08e0*/ 	.word	0x000034f0
        /*08e4*/ 	.word	0x000000ff
        /*08e8*/ 	.word	0x00000000
        /*08ec*/ 	.short	0x010a
        /*08ee*/ 	.byte	0x05
	.zero		1


	//   ....[130]....
        /*08f0*/ 	.word	0x00003590
        /*08f4*/ 	.word	0x000000ff
        /*08f8*/ 	.word	0x00000000
        /*08fc*/ 	.short	0x010a
        /*08fe*/ 	.byte	0x05
	.zero		1


	//   ....[131]....
        /*0900*/ 	.word	0x00003630
        /*0904*/ 	.word	0x000000ff
        /*0908*/ 	.word	0x00000000
        /*090c*/ 	.short	0x010a
        /*090e*/ 	.byte	0x05
	.zero		1


	//   ....[132]....
        /*0910*/ 	.word	0x000036d0
        /*0914*/ 	.word	0x000000ff
        /*0918*/ 	.word	0x00000000
        /*091c*/ 	.short	0x010a
        /*091e*/ 	.byte	0x05
	.zero		1


	//   ....[133]....
        /*0920*/ 	.word	0x00003770
        /*0924*/ 	.word	0x000000ff
        /*0928*/ 	.word	0x00000000
        /*092c*/ 	.short	0x010a
        /*092e*/ 	.byte	0x05
	.zero		1


	//   ....[134]....
        /*0930*/ 	.word	0x00003810
        /*0934*/ 	.word	0x000000ff
        /*0938*/ 	.word	0x00000000
        /*093c*/ 	.short	0x010a
        /*093e*/ 	.byte	0x05
	.zero		1


	//   ....[135]....
        /*0940*/ 	.word	0x000038b0
        /*0944*/ 	.word	0x000000ff
        /*0948*/ 	.word	0x00000000
        /*094c*/ 	.short	0x010a
        /*094e*/ 	.byte	0x05
	.zero		1


	//   ....[136]....
        /*0950*/ 	.word	0x00003950
        /*0954*/ 	.word	0x000000ff
        /*0958*/ 	.word	0x00000000
        /*095c*/ 	.short	0x010a
        /*095e*/ 	.byte	0x05
	.zero		1


	//   ....[137]....
        /*0960*/ 	.word	0x000039f0
        /*0964*/ 	.word	0x000000ff
        /*0968*/ 	.word	0x00000000
        /*096c*/ 	.short	0x010a
        /*096e*/ 	.byte	0x05
	.zero		1


	//   ....[138]....
        /*0970*/ 	.word	0x00003a90
        /*0974*/ 	.word	0x000000ff
        /*0978*/ 	.word	0x00000000
        /*097c*/ 	.short	0x010a
        /*097e*/ 	.byte	0x05
	.zero		1


	//   ....[139]....
        /*0980*/ 	.word	0x00003b30
        /*0984*/ 	.word	0x000000ff
        /*0988*/ 	.word	0x00000000
        /*098c*/ 	.short	0x010a
        /*098e*/ 	.byte	0x05
	.zero		1


	//   ....[140]....
        /*0990*/ 	.word	0x00003bd0
        /*0994*/ 	.word	0x000000ff
        /*0998*/ 	.word	0x00000000
        /*099c*/ 	.short	0x010a
        /*099e*/ 	.byte	0x05
	.zero		1


	//   ....[141]....
        /*09a0*/ 	.word	0x00003c70
        /*09a4*/ 	.word	0x000000ff
        /*09a8*/ 	.word	0x00000000
        /*09ac*/ 	.short	0x010a
        /*09ae*/ 	.byte	0x05
	.zero		1


	//   ....[142]....
        /*09b0*/ 	.word	0x00003d10
        /*09b4*/ 	.word	0x000000ff
        /*09b8*/ 	.word	0x00000000
        /*09bc*/ 	.short	0x010a
        /*09be*/ 	.byte	0x05
	.zero		1


	//   ....[143]....
        /*09c0*/ 	.word	0x00003db0
        /*09c4*/ 	.word	0x000000ff
        /*09c8*/ 	.word	0x00000000
        /*09cc*/ 	.short	0x010a
        /*09ce*/ 	.byte	0x05
	.zero		1


	//   ....[144]....
        /*09d0*/ 	.word	0x00003e50
        /*09d4*/ 	.word	0x000000ff
        /*09d8*/ 	.word	0x00000000
        /*09dc*/ 	.short	0x010a
        /*09de*/ 	.byte	0x05
	.zero		1


	//   ....[145]....
        /*09e0*/ 	.word	0x00003ef0
        /*09e4*/ 	.word	0x000000ff
        /*09e8*/ 	.word	0x00000000
        /*09ec*/ 	.short	0x010a
        /*09ee*/ 	.byte	0x05
	.zero		1


	//   ....[146]....
        /*09f0*/ 	.word	0x00003f90
        /*09f4*/ 	.word	0x000000ff
        /*09f8*/ 	.word	0x00000000
        /*09fc*/ 	.short	0x010a
        /*09fe*/ 	.byte	0x05
	.zero		1


	//   ....[147]....
        /*0a00*/ 	.word	0x00004030
        /*0a04*/ 	.word	0x000000ff
        /*0a08*/ 	.word	0x00000000
        /*0a0c*/ 	.short	0x010a
        /*0a0e*/ 	.byte	0x05
	.zero		1


	//   ....[148]....
        /*0a10*/ 	.word	0x000040d0
        /*0a14*/ 	.word	0x000000ff
        /*0a18*/ 	.word	0x00000000
        /*0a1c*/ 	.short	0x010a
        /*0a1e*/ 	.byte	0x05
	.zero		1


	//   ....[149]....
        /*0a20*/ 	.word	0x00004170
        /*0a24*/ 	.word	0x000000ff
        /*0a28*/ 	.word	0x00000000
        /*0a2c*/ 	.short	0x010a
        /*0a2e*/ 	.byte	0x05
	.zero		1


	//   ....[150]....
        /*0a30*/ 	.word	0x00004210
        /*0a34*/ 	.word	0x000000ff
        /*0a38*/ 	.word	0x00000000
        /*0a3c*/ 	.short	0x010a
        /*0a3e*/ 	.byte	0x05
	.zero		1


	//   ....[151]....
        /*0a40*/ 	.word	0x000042b0
        /*0a44*/ 	.word	0x000000ff
        /*0a48*/ 	.word	0x00000000
        /*0a4c*/ 	.short	0x010a
        /*0a4e*/ 	.byte	0x05
	.zero		1


	//   ....[152]....
        /*0a50*/ 	.word	0x00004350
        /*0a54*/ 	.word	0x000000ff
        /*0a58*/ 	.word	0x00000000
        /*0a5c*/ 	.short	0x010a
        /*0a5e*/ 	.byte	0x05
	.zero		1


	//   ....[153]....
        /*0a60*/ 	.word	0x000043f0
        /*0a64*/ 	.word	0x000000ff
        /*0a68*/ 	.word	0x00000000
        /*0a6c*/ 	.short	0x010a
        /*0a6e*/ 	.byte	0x05
	.zero		1


	//   ....[154]....
        /*0a70*/ 	.word	0x00004490
        /*0a74*/ 	.word	0x000000ff
        /*0a78*/ 	.word	0x00000000
        /*0a7c*/ 	.short	0x010a
        /*0a7e*/ 	.byte	0x05
	.zero		1


	//   ....[155]....
        /*0a80*/ 	.word	0x00004530
        /*0a84*/ 	.word	0x000000ff
        /*0a88*/ 	.word	0x00000000
        /*0a8c*/ 	.short	0x010a
        /*0a8e*/ 	.byte	0x05
	.zero		1


	//   ....[156]....
        /*0a90*/ 	.word	0x000045d0
        /*0a94*/ 	.word	0x000000ff
        /*0a98*/ 	.word	0x00000000
        /*0a9c*/ 	.short	0x010a
        /*0a9e*/ 	.byte	0x05
	.zero		1


	//   ....[157]....
        /*0aa0*/ 	.word	0x00004670
        /*0aa4*/ 	.word	0x000000ff
        /*0aa8*/ 	.word	0x00000000
        /*0aac*/ 	.short	0x010a
        /*0aae*/ 	.byte	0x05
	.zero		1


	//   ....[158]....
        /*0ab0*/ 	.word	0x00004710
        /*0ab4*/ 	.word	0x000000ff
        /*0ab8*/ 	.word	0x00000000
        /*0abc*/ 	.short	0x010a
        /*0abe*/ 	.byte	0x05
	.zero		1


	//   ....[159]....
        /*0ac0*/ 	.word	0x000047b0
        /*0ac4*/ 	.word	0x000000ff
        /*0ac8*/ 	.word	0x00000000
        /*0acc*/ 	.short	0x010a
        /*0ace*/ 	.byte	0x05
	.zero		1


	//   ....[160]....
        /*0ad0*/ 	.word	0x00004850
        /*0ad4*/ 	.word	0x000000ff
        /*0ad8*/ 	.word	0x00000000
        /*0adc*/ 	.short	0x010a
        /*0ade*/ 	.byte	0x05
	.zero		1


	//   ....[161]....
        /*0ae0*/ 	.word	0x000048f0
        /*0ae4*/ 	.word	0x000000ff
        /*0ae8*/ 	.word	0x00000000
        /*0aec*/ 	.short	0x010a
        /*0aee*/ 	.byte	0x05
	.zero		1


	//   ....[162]....
        /*0af0*/ 	.word	0x00004990
        /*0af4*/ 	.word	0x000000ff
        /*0af8*/ 	.word	0x00000000
        /*0afc*/ 	.short	0x010a
        /*0afe*/ 	.byte	0x05
	.zero		1


	//   ....[163]....
        /*0b00*/ 	.word	0x00004a30
        /*0b04*/ 	.word	0x000000ff
        /*0b08*/ 	.word	0x00000000
        /*0b0c*/ 	.short	0x010a
        /*0b0e*/ 	.byte	0x05
	.zero		1


	//   ....[164]....
        /*0b10*/ 	.word	0x00004ad0
        /*0b14*/ 	.word	0x000000ff
        /*0b18*/ 	.word	0x00000000
        /*0b1c*/ 	.short	0x010a
        /*0b1e*/ 	.byte	0x05
	.zero		1


	//   ....[165]....
        /*0b20*/ 	.word	0x00004b70
        /*0b24*/ 	.word	0x000000ff
        /*0b28*/ 	.word	0x00000000
        /*0b2c*/ 	.short	0x010a
        /*0b2e*/ 	.byte	0x05
	.zero		1


	//   ....[166]....
        /*0b30*/ 	.word	0x00004c10
        /*0b34*/ 	.word	0x000000ff
        /*0b38*/ 	.word	0x00000000
        /*0b3c*/ 	.short	0x010a
        /*0b3e*/ 	.byte	0x05
	.zero		1


	//   ....[167]....
        /*0b40*/ 	.word	0x00004cb0
        /*0b44*/ 	.word	0x000000ff
        /*0b48*/ 	.word	0x00000000
        /*0b4c*/ 	.short	0x010a
        /*0b4e*/ 	.byte	0x05
	.zero		1


	//   ....[168]....
        /*0b50*/ 	.word	0x00004d50
        /*0b54*/ 	.word	0x000000ff
        /*0b58*/ 	.word	0x00000000
        /*0b5c*/ 	.short	0x010a
        /*0b5e*/ 	.byte	0x05
	.zero		1


	//   ....[169]....
        /*0b60*/ 	.word	0x00004df0
        /*0b64*/ 	.word	0x000000ff
        /*0b68*/ 	.word	0x00000000
        /*0b6c*/ 	.short	0x010a
        /*0b6e*/ 	.byte	0x05
	.zero		1


	//   ....[170]....
        /*0b70*/ 	.word	0x00004e90
        /*0b74*/ 	.word	0x000000ff
        /*0b78*/ 	.word	0x00000000
        /*0b7c*/ 	.short	0x010a
        /*0b7e*/ 	.byte	0x05
	.zero		1


	//   ....[171]....
        /*0b80*/ 	.word	0x00004f30
        /*0b84*/ 	.word	0x000000ff
        /*0b88*/ 	.word	0x00000000
        /*0b8c*/ 	.short	0x010a
        /*0b8e*/ 	.byte	0x05
	.zero		1


	//   ....[172]....
        /*0b90*/ 	.word	0x00004fd0
        /*0b94*/ 	.word	0x000000ff
        /*0b98*/ 	.word	0x00000000
        /*0b9c*/ 	.short	0x010a
        /*0b9e*/ 	.byte	0x05
	.zero		1


	//   ....[173]....
        /*0ba0*/ 	.word	0x00005070
        /*0ba4*/ 	.word	0x000000ff
        /*0ba8*/ 	.word	0x00000000
        /*0bac*/ 	.short	0x010a
        /*0bae*/ 	.byte	0x05
	.zero		1


	//   ....[174]....
        /*0bb0*/ 	.word	0x00005110
        /*0bb4*/ 	.word	0x000000ff
        /*0bb8*/ 	.word	0x00000000
        /*0bbc*/ 	.short	0x010a
        /*0bbe*/ 	.byte	0x05
	.zero		1


	//   ....[175]....
        /*0bc0*/ 	.word	0x000051b0
        /*0bc4*/ 	.word	0x000000ff
        /*0bc8*/ 	.word	0x00000000
        /*0bcc*/ 	.short	0x010a
        /*0bce*/ 	.byte	0x05
	.zero		1


	//   ....[176]....
        /*0bd0*/ 	.word	0x00005250
        /*0bd4*/ 	.word	0x000000ff
        /*0bd8*/ 	.word	0x00000000
        /*0bdc*/ 	.short	0x010a
        /*0bde*/ 	.byte	0x05
	.zero		1


	//   ....[177]....
        /*0be0*/ 	.word	0x000052f0
        /*0be4*/ 	.word	0x000000ff
        /*0be8*/ 	.word	0x00000000
        /*0bec*/ 	.short	0x010a
        /*0bee*/ 	.byte	0x05
	.zero		1


	//   ....[178]....
        /*0bf0*/ 	.word	0x00005390
        /*0bf4*/ 	.word	0x000000ff
        /*0bf8*/ 	.word	0x00000000
        /*0bfc*/ 	.short	0x010a
        /*0bfe*/ 	.byte	0x05
	.zero		1


	//   ....[179]....
        /*0c00*/ 	.word	0x00005430
        /*0c04*/ 	.word	0x000000ff
        /*0c08*/ 	.word	0x00000000
        /*0c0c*/ 	.short	0x010a
        /*0c0e*/ 	.byte	0x05
	.zero		1


	//   ....[180]....
        /*0c10*/ 	.word	0x000054e0
        /*0c14*/ 	.word	0x00000000
        /*0c18*/ 	.word	0x00000000
        /*0c1c*/ 	.short	0x010a
        /*0c1e*/ 	.byte	0xff
	.zero		1


	//   ....[181]....
        /*0c20*/ 	.word	0x00005630
        /*0c24*/ 	.word	0x000000ff
        /*0c28*/ 	.word	0x00000388
        /*0c2c*/ 	.short	0x010a
        /*0c2e*/ 	.byte	0x04
	.zero		1


	//   ....[182]....
        /*0c30*/ 	.word	0x000056d0
        /*0c34*/ 	.word	0x000000ff
        /*0c38*/ 	.word	0x00000380
        /*0c3c*/ 	.short	0x010a
        /*0c3e*/ 	.byte	0x04
	.zero		1


	//   ....[183]....
        /*0c40*/ 	.word	0x00005770
        /*0c44*/ 	.word	0x000000ff
        /*0c48*/ 	.word	0x00000000
        /*0c4c*/ 	.short	0x0101
        /*0c4e*/ 	.byte	0x05
	.zero		1


	//   ....[184]....
        /*0c50*/ 	.word	0x000057b0
        /*0c54*/ 	.word	0x000000ff
        /*0c58*/ 	.word	0x00000388
        /*0c5c*/ 	.short	0x0106
        /*0c5e*/ 	.byte	0x04
	.zero		1


	//   ....[185]....
        /*0c60*/ 	.word	0x000057f0
        /*0c64*/ 	.word	0x00000000
        /*0c68*/ 	.word	0x00000388
        /*0c6c*/ 	.short	0x010a
        /*0c6e*/ 	.byte	0xff
	.zero		1


	//   ....[186]....
        /*0c70*/ 	.word	0x00005cd0
        /*0c74*/ 	.word	0x000000ff
        /*0c78*/ 	.word	0x00000380
        /*0c7c*/ 	.short	0x010a
        /*0c7e*/ 	.byte	0x0f
	.zero		1


	//   ....[187]....
        /*0c80*/ 	.word	0x00005d80
        /*0c84*/ 	.word	0x000000ff
        /*0c88*/ 	.word	0x00000000
        /*0c8c*/ 	.short	0x0101
        /*0c8e*/ 	.byte	0x17
	.zero		1


	//   ....[188]....
        /*0c90*/ 	.word	0x00005d90
        /*0c94*/ 	.word	0x000000ff
        /*0c98*/ 	.word	0x000003a0
        /*0c9c*/ 	.short	0x010a
        /*0c9e*/ 	.byte	0x13
	.zero		1


	//   ....[189]....
        /*0ca0*/ 	.word	0x00005e20
        /*0ca4*/ 	.word	0x000000ff
        /*0ca8*/ 	.word	0x00000000
        /*0cac*/ 	.short	0x010a
        /*0cae*/ 	.byte	0x04
	.zero		1


	//   ....[190]....
        /*0cb0*/ 	.word	0x00005ec0
        /*0cb4*/ 	.word	0x000000ff
        /*0cb8*/ 	.word	0x00000000
        /*0cbc*/ 	.short	0x010a
        /*0cbe*/ 	.byte	0x0b
	.zero		1


	//   ....[191]....
        /*0cc0*/ 	.word	0x00005ff0
        /*0cc4*/ 	.word	0x000000ff
        /*0cc8*/ 	.word	0x00000000
        /*0ccc*/ 	.short	0x010a
        /*0cce*/ 	.byte	0x04
	.zero		1


	//   ....[192]....
        /*0cd0*/ 	.word	0x000061c0
        /*0cd4*/ 	.word	0x000000ff
        /*0cd8*/ 	.word	0x00000000
        /*0cdc*/ 	.short	0x010a
        /*0cde*/ 	.byte	0x04
	.zero		1


	//   ....[193]....
        /*0ce0*/ 	.word	0x00006250
        /*0ce4*/ 	.word	0x000000ff
        /*0ce8*/ 	.word	0x00000000
        /*0cec*/ 	.short	0x010a
        /*0cee*/ 	.byte	0x04
	.zero		1


	//   ....[194]....
        /*0cf0*/ 	.word	0x000069e0
        /*0cf4*/ 	.word	0x000000ff
        /*0cf8*/ 	.word	0x00000380
        /*0cfc*/ 	.short	0x010a
        /*0cfe*/ 	.byte	0x13
	.zero		1


	//   ....[195]....
        /*0d00*/ 	.word	0x00006a80
        /*0d04*/ 	.word	0x000000ff
        /*0d08*/ 	.word	0x00000000
        /*0d0c*/ 	.short	0x0101
        /*0d0e*/ 	.byte	0x2e
	.zero		1


	//   ....[196]....
        /*0d10*/ 	.word	0x00006fe0
        /*0d14*/ 	.word	0x000000ff
        /*0d18*/ 	.word	0x00000378
        /*0d1c*/ 	.short	0x010a
        /*0d1e*/ 	.byte	0x13
	.zero		1


	//   ....[197]....
        /*0d20*/ 	.word	0x00007150
        /*0d24*/ 	.word	0x000000ff
        /*0d28*/ 	.word	0x00000368
        /*0d2c*/ 	.short	0x010a
        /*0d2e*/ 	.byte	0x13
	.zero		1


	//   ....[198]....
        /*0d30*/ 	.word	0x00007670
        /*0d34*/ 	.word	0x000000ff
        /*0d38*/ 	.word	0x00000360
        /*0d3c*/ 	.short	0x010b
        /*0d3e*/ 	.byte	0x13
	.zero		1


	//   ....[199]....
        /*0d40*/ 	.word	0x000076a0
        /*0d44*/ 	.word	0x000000ff
        /*0d48*/ 	.word	0x00000000
        /*0d4c*/ 	.short	0x0101
        /*0d4e*/ 	.byte	0x30
	.zero		1


	//   ....[200]....
        /*0d50*/ 	.word	0x00007730
        /*0d54*/ 	.word	0x00000000
        /*0d58*/ 	.word	0x00000368
        /*0d5c*/ 	.short	0x010a
        /*0d5e*/ 	.byte	0xff
	.zero		1


	//   ....[201]....
        /*0d60*/ 	.word	0x00007ac0
        /*0d64*/ 	.word	0x000000ff
        /*0d68*/ 	.word	0x00000380
        /*0d6c*/ 	.short	0x010a
        /*0d6e*/ 	.byte	0x2b
	.zero		1


	//   ....[202]....
        /*0d70*/ 	.word	0x00007b90
        /*0d74*/ 	.word	0x000000ff
        /*0d78*/ 	.word	0x00000000
        /*0d7c*/ 	.short	0x0101
        /*0d7e*/ 	.byte	0x04
	.zero		1


	//   ....[203]....
        /*0d80*/ 	.word	0x000086a0
        /*0d84*/ 	.word	0x000000ff
        /*0d88*/ 	.word	0x00000360
        /*0d8c*/ 	.short	0x010a
        /*0d8e*/ 	.byte	0x2b
	.zero		1


	//   ....[204]....
        /*0d90*/ 	.word	0x000086b0
        /*0d94*/ 	.word	0x00000048
        /*0d98*/ 	.word	0x00000390
        /*0d9c*/ 	.short	0x010a
        /*0d9e*/ 	.byte	0xff
	.zero		1


	//   ....[205]....
        /*0da0*/ 	.word	0x00008800
        /*0da4*/ 	.word	0x000000ff
        /*0da8*/ 	.word	0x00000360
        /*0dac*/ 	.short	0x010a
        /*0dae*/ 	.byte	0x2b
	.zero		1


	//   ....[206]....
        /*0db0*/ 	.word	0x000088f0
        /*0db4*/ 	.word	0x000000ff
        /*0db8*/ 	.word	0x00000000
        /*0dbc*/ 	.short	0x0101
        /*0dbe*/ 	.byte	0x04
	.zero		1


	//   ....[207]....
        /*0dc0*/ 	.word	0x00008950
        /*0dc4*/ 	.word	0x00000048
        /*0dc8*/ 	.word	0x00000390
        /*0dcc*/ 	.short	0x010a
        /*0dce*/ 	.byte	0xff
	.zero		1


	//   ....[208]....
        /*0dd0*/ 	.word	0x00008d60
        /*0dd4*/ 	.word	0x000000ff
        /*0dd8*/ 	.word	0x00000000
        /*0ddc*/ 	.short	0x0101
        /*0dde*/ 	.byte	0x04
	.zero		1


	//   ....[209]....
        /*0de0*/ 	.word	0x00009bc0
        /*0de4*/ 	.word	0x00000000
        /*0de8*/ 	.word	0x000001b0
        /*0dec*/ 	.short	0x010a
        /*0dee*/ 	.byte	0xff
	.zero		1


	//   ....[210]....
        /*0df0*/ 	.word	0x00009c20
        /*0df4*/ 	.word	0x00000000
        /*0df8*/ 	.word	0x000001b0
        /*0dfc*/ 	.short	0x010a
        /*0dfe*/ 	.byte	0xff
	.zero		1


	//   ....[211]....
        /*0e00*/ 	.word	0x00009c80
        /*0e04*/ 	.word	0x00000000
        /*0e08*/ 	.word	0x00000380
        /*0e0c*/ 	.short	0x010a
        /*0e0e*/ 	.byte	0xff
	.zero		1


	//   ....[212]....
        /*0e10*/ 	.word	0x00009ce0
        /*0e14*/ 	.word	0x00000000
        /*0e18*/ 	.word	0x00000000
        /*0e1c*/ 	.short	0x010a
        /*0e1e*/ 	.byte	0xff
	.zero		1


	//   ....[213]....
        /*0e20*/ 	.word	0x00009d40
        /*0e24*/ 	.word	0x00000000
        /*0e28*/ 	.word	0x00000000
        /*0e2c*/ 	.short	0x010a
        /*0e2e*/ 	.byte	0xff
	.zero		1


	//   ....[214]....
        /*0e30*/ 	.word	0x00009da0
        /*0e34*/ 	.word	0x00000000
        /*0e38*/ 	.word	0x00000000
        /*0e3c*/ 	.short	0x010a
        /*0e3e*/ 	.byte	0xff
	.zero		1


	//   ....[215]....
        /*0e40*/ 	.word	0x00009e00
        /*0e44*/ 	.word	0x00000000
        /*0e48*/ 	.word	0x00000000
        /*0e4c*/ 	.short	0x010a
        /*0e4e*/ 	.byte	0xff
	.zero		1


	//   ....[216]....
        /*0e50*/ 	.word	0x00009e60
        /*0e54*/ 	.word	0x00000000
        /*0e58*/ 	.word	0x00000000
        /*0e5c*/ 	.short	0x010a
        /*0e5e*/ 	.byte	0xff
	.zero		1


	//   ....[217]....
        /*0e60*/ 	.word	0x00009ec0
        /*0e64*/ 	.word	0x00000000
        /*0e68*/ 	.word	0x00000000
        /*0e6c*/ 	.short	0x010a
        /*0e6e*/ 	.byte	0xff
	.zero		1


	//   ....[218]....
        /*0e70*/ 	.word	0x00009f20
        /*0e74*/ 	.word	0x00000000
        /*0e78*/ 	.word	0x00000000
        /*0e7c*/ 	.short	0x010a
        /*0e7e*/ 	.byte	0xff
	.zero		1


	//   ....[219]....
        /*0e80*/ 	.word	0x00009f80
        /*0e84*/ 	.word	0x00000000
        /*0e88*/ 	.word	0x00000000
        /*0e8c*/ 	.short	0x010a
        /*0e8e*/ 	.byte	0xff
	.zero		1


	//   ....[220]....
        /*0e90*/ 	.word	0x00009fe0
        /*0e94*/ 	.word	0x00000000
        /*0e98*/ 	.word	0x00000000
        /*0e9c*/ 	.short	0x010a
        /*0e9e*/ 	.byte	0xff
	.zero		1


	//   ....[221]....
        /*0ea0*/ 	.word	0x0000a040
        /*0ea4*/ 	.word	0x00000000
        /*0ea8*/ 	.word	0x00000000
        /*0eac*/ 	.short	0x010a
        /*0eae*/ 	.byte	0xff
	.zero		1


	//   ....[222]....
        /*0eb0*/ 	.word	0x0000a0a0
        /*0eb4*/ 	.word	0x00000000
        /*0eb8*/ 	.word	0x00000000
        /*0ebc*/ 	.short	0x010a
        /*0ebe*/ 	.byte	0xff
	.zero		1


	//   ....[223]....
        /*0ec0*/ 	.word	0x0000a100
        /*0ec4*/ 	.word	0x00000000
        /*0ec8*/ 	.word	0x00000000
        /*0ecc*/ 	.short	0x010a
        /*0ece*/ 	.byte	0xff
	.zero		1


	//   ....[224]....
        /*0ed0*/ 	.word	0x0000a160
        /*0ed4*/ 	.word	0x00000000
        /*0ed8*/ 	.word	0x00000000
        /*0edc*/ 	.short	0x010a
        /*0ede*/ 	.byte	0xff
	.zero		1


	//   ....[225]....
        /*0ee0*/ 	.word	0x0000a1c0
        /*0ee4*/ 	.word	0x00000000
        /*0ee8*/ 	.word	0x00000000
        /*0eec*/ 	.short	0x010a
        /*0eee*/ 	.byte	0xff
	.zero		1


	//   ....[226]....
        /*0ef0*/ 	.word	0x0000a220
        /*0ef4*/ 	.word	0x00000000
        /*0ef8*/ 	.word	0x00000000
        /*0efc*/ 	.short	0x010a
        /*0efe*/ 	.byte	0xff
	.zero		1


	//   ....[227]....
        /*0f00*/ 	.word	0x0000a280
        /*0f04*/ 	.word	0x00000000
        /*0f08*/ 	.word	0x00000000
        /*0f0c*/ 	.short	0x010a
        /*0f0e*/ 	.byte	0xff
	.zero		1


	//   ....[228]....
        /*0f10*/ 	.word	0x0000a2e0
        /*0f14*/ 	.word	0x00000000
        /*0f18*/ 	.word	0x00000000
        /*0f1c*/ 	.short	0x010a
        /*0f1e*/ 	.byte	0xff
	.zero		1


	//   ....[229]....
        /*0f20*/ 	.word	0x0000a340
        /*0f24*/ 	.word	0x00000000
        /*0f28*/ 	.word	0x00000000
        /*0f2c*/ 	.short	0x010a
        /*0f2e*/ 	.byte	0xff
	.zero		1


	//   ....[230]....
        /*0f30*/ 	.word	0x0000a3a0
        /*0f34*/ 	.word	0x00000000
        /*0f38*/ 	.word	0x00000000
        /*0f3c*/ 	.short	0x010a
        /*0f3e*/ 	.byte	0xff
	.zero		1


	//   ....[231]....
        /*0f40*/ 	.word	0x0000a400
        /*0f44*/ 	.word	0x00000000
        /*0f48*/ 	.word	0x00000000
        /*0f4c*/ 	.short	0x010a
        /*0f4e*/ 	.byte	0xff
	.zero		1


	//   ....[232]....
        /*0f50*/ 	.word	0x0000a460
        /*0f54*/ 	.word	0x00000000
        /*0f58*/ 	.word	0x00000000
        /*0f5c*/ 	.short	0x010a
        /*0f5e*/ 	.byte	0xff
	.zero		1


	//   ....[233]....
        /*0f60*/ 	.word	0x0000a4c0
        /*0f64*/ 	.word	0x00000000
        /*0f68*/ 	.word	0x00000000
        /*0f6c*/ 	.short	0x010a
        /*0f6e*/ 	.byte	0xff
	.zero		1


	//   ....[234]....
        /*0f70*/ 	.word	0x0000a520
        /*0f74*/ 	.word	0x00000000
        /*0f78*/ 	.word	0x00000000
        /*0f7c*/ 	.short	0x010a
        /*0f7e*/ 	.byte	0xff
	.zero		1


	//   ....[235]....
        /*0f80*/ 	.word	0x0000a580
        /*0f84*/ 	.word	0x00000000
        /*0f88*/ 	.word	0x00000000
        /*0f8c*/ 	.short	0x010a
        /*0f8e*/ 	.byte	0xff
	.zero		1


	//   ....[236]....
        /*0f90*/ 	.word	0x0000a5e0
        /*0f94*/ 	.word	0x00000000
        /*0f98*/ 	.word	0x00000000
        /*0f9c*/ 	.short	0x010a
        /*0f9e*/ 	.byte	0xff
	.zero		1


	//   ....[237]....
        /*0fa0*/ 	.word	0x0000a640
        /*0fa4*/ 	.word	0x00000000
        /*0fa8*/ 	.word	0x00000000
        /*0fac*/ 	.short	0x010a
        /*0fae*/ 	.byte	0xff
	.zero		1


	//   ....[238]....
        /*0fb0*/ 	.word	0x0000a6a0
        /*0fb4*/ 	.word	0x00000000
        /*0fb8*/ 	.word	0x00000000
        /*0fbc*/ 	.short	0x010a
        /*0fbe*/ 	.byte	0xff
	.zero		1


	//   ....[239]....
        /*0fc0*/ 	.word	0x0000a700
        /*0fc4*/ 	.word	0x00000000
        /*0fc8*/ 	.word	0x00000000
        /*0fcc*/ 	.short	0x010a
        /*0fce*/ 	.byte	0xff
	.zero		1


	//   ....[240]....
        /*0fd0*/ 	.word	0x0000a760
        /*0fd4*/ 	.word	0x00000000
        /*0fd8*/ 	.word	0x00000000
        /*0fdc*/ 	.short	0x010a
        /*0fde*/ 	.byte	0xff
	.zero		1


	//   ....[241]....
        /*0fe0*/ 	.word	0x0000a7c0
        /*0fe4*/ 	.word	0x00000000
        /*0fe8*/ 	.word	0x00000000
        /*0fec*/ 	.short	0x010a
        /*0fee*/ 	.byte	0xff
	.zero		1


	//   ....[242]....
        /*0ff0*/ 	.word	0x0000a820
        /*0ff4*/ 	.word	0x00000000
        /*0ff8*/ 	.word	0x00000000
        /*0ffc*/ 	.short	0x010a
        /*0ffe*/ 	.byte	0xff
	.zero		1


	//   ....[243]....
        /*1000*/ 	.word	0x0000a880
        /*1004*/ 	.word	0x00000000
        /*1008*/ 	.word	0x00000000
        /*100c*/ 	.short	0x010a
        /*100e*/ 	.byte	0xff
	.zero		1


	//   ....[244]....
        /*1010*/ 	.word	0x0000a8e0
        /*1014*/ 	.word	0x00000000
        /*1018*/ 	.word	0x00000000
        /*101c*/ 	.short	0x010a
        /*101e*/ 	.byte	0xff
	.zero		1


	//   ....[245]....
        /*1020*/ 	.word	0x0000a940
        /*1024*/ 	.word	0x00000000
        /*1028*/ 	.word	0x00000000
        /*102c*/ 	.short	0x010a
        /*102e*/ 	.byte	0xff
	.zero		1


	//   ....[246]....
        /*1030*/ 	.word	0x0000a9a0
        /*1034*/ 	.word	0x00000000
        /*1038*/ 	.word	0x00000000
        /*103c*/ 	.short	0x010a
        /*103e*/ 	.byte	0xff
	.zero		1


	//   ....[247]....
        /*1040*/ 	.word	0x0000aa00
        /*1044*/ 	.word	0x00000000
        /*1048*/ 	.word	0x00000000
        /*104c*/ 	.short	0x010a
        /*104e*/ 	.byte	0xff
	.zero		1


	//   ....[248]....
        /*1050*/ 	.word	0x0000aa60
        /*1054*/ 	.word	0x00000000
        /*1058*/ 	.word	0x00000000
        /*105c*/ 	.short	0x010a
        /*105e*/ 	.byte	0xff
	.zero		1


	//   ....[249]....
        /*1060*/ 	.word	0x0000aac0
        /*1064*/ 	.word	0x00000000
        /*1068*/ 	.word	0x00000000
        /*106c*/ 	.short	0x010a
        /*106e*/ 	.byte	0xff
	.zero		1


	//   ....[250]....
        /*1070*/ 	.word	0x0000ab20
        /*1074*/ 	.word	0x00000000
        /*1078*/ 	.word	0x00000000
        /*107c*/ 	.short	0x010a
        /*107e*/ 	.byte	0xff
	.zero		1


	//   ....[251]....
        /*1080*/ 	.word	0x0000ab80
        /*1084*/ 	.word	0x00000000
        /*1088*/ 	.word	0x00000000
        /*108c*/ 	.short	0x010a
        /*108e*/ 	.byte	0xff
	.zero		1


	//   ....[252]....
        /*1090*/ 	.word	0x0000abe0
        /*1094*/ 	.word	0x00000000
        /*1098*/ 	.word	0x00000000
        /*109c*/ 	.short	0x010a
        /*109e*/ 	.byte	0xff
	.zero		1


	//   ....[253]....
        /*10a0*/ 	.word	0x0000ac40
        /*10a4*/ 	.word	0x00000000
        /*10a8*/ 	.word	0x00000000
        /*10ac*/ 	.short	0x010a
        /*10ae*/ 	.byte	0xff
	.zero		1


	//   ....[254]....
        /*10b0*/ 	.word	0x0000aca0
        /*10b4*/ 	.word	0x00000000
        /*10b8*/ 	.word	0x00000000
        /*10bc*/ 	.short	0x010a
        /*10be*/ 	.byte	0xff
	.zero		1


	//   ....[255]....
        /*10c0*/ 	.word	0x0000ad00
        /*10c4*/ 	.word	0x00000000
        /*10c8*/ 	.word	0x00000000
        /*10cc*/ 	.short	0x010a
        /*10ce*/ 	.byte	0xff
	.zero		1


	//   ....[0]....
        /*10d0*/ 	.word	0x0000ad60
        /*10d4*/ 	.word	0x00000000
        /*10d8*/ 	.word	0x00000000
        /*10dc*/ 	.short	0x010a
        /*10de*/ 	.byte	0xff
	.zero		1


	//   ....[1]....
        /*10e0*/ 	.word	0x0000adc0
        /*10e4*/ 	.word	0x00000000
        /*10e8*/ 	.word	0x00000000
        /*10ec*/ 	.short	0x010a
        /*10ee*/ 	.byte	0xff
	.zero		1


	//   ....[2]....
        /*10f0*/ 	.word	0x0000ae20
        /*10f4*/ 	.word	0x00000000
        /*10f8*/ 	.word	0x00000000
        /*10fc*/ 	.short	0x010a
        /*10fe*/ 	.byte	0xff
	.zero		1


	//   ....[3]....
        /*1100*/ 	.word	0x0000ae80
        /*1104*/ 	.word	0x00000000
        /*1108*/ 	.word	0x00000000
        /*110c*/ 	.short	0x010a
        /*110e*/ 	.byte	0xff
	.zero		1


	//   ....[4]....
        /*1110*/ 	.word	0x0000aee0
        /*1114*/ 	.word	0x00000000
        /*1118*/ 	.word	0x00000000
        /*111c*/ 	.short	0x010a
        /*111e*/ 	.byte	0xff
	.zero		1


	//   ....[5]....
        /*1120*/ 	.word	0x0000af40
        /*1124*/ 	.word	0x00000000
        /*1128*/ 	.word	0x00000000
        /*112c*/ 	.short	0x010a
        /*112e*/ 	.byte	0xff
	.zero		1


	//   ....[6]....
        /*1130*/ 	.word	0x0000afa0
        /*1134*/ 	.word	0x00000000
        /*1138*/ 	.word	0x00000000
        /*113c*/ 	.short	0x010a
        /*113e*/ 	.byte	0xff
	.zero		1


	//   ....[7]....
        /*1140*/ 	.word	0x0000b000
        /*1144*/ 	.word	0x00000000
        /*1148*/ 	.word	0x00000000
        /*114c*/ 	.short	0x010a
        /*114e*/ 	.byte	0xff
	.zero		1


	//   ....[8]....
        /*1150*/ 	.word	0x0000b060
        /*1154*/ 	.word	0x00000000
        /*1158*/ 	.word	0x00000000
        /*115c*/ 	.short	0x010a
        /*115e*/ 	.byte	0xff
	.zero		1


	//   ....[9]....
        /*1160*/ 	.word	0x0000b0c0
        /*1164*/ 	.word	0x00000004
        /*1168*/ 	.word	0x00000388
        /*116c*/ 	.short	0x010a
        /*116e*/ 	.byte	0xff
	.zero		1


	//   ....[10]....
        /*1170*/ 	.word	0x0000b120
        /*1174*/ 	.word	0x00000004
        /*1178*/ 	.word	0x00000380
        /*117c*/ 	.short	0x010a
        /*117e*/ 	.byte	0xff
	.zero		1


	//   ....[11]....
        /*1180*/ 	.word	0x0000b180
        /*1184*/ 	.word	0x00000000
        /*1188*/ 	.word	0x00000380
        /*118c*/ 	.short	0x010a
        /*118e*/ 	.byte	0xff
	.zero		1


	//   ....[12]....
        /*1190*/ 	.word	0x0000b1e0
        /*1194*/ 	.word	0x00000005
        /*1198*/ 	.word	0x000003a0
        /*119c*/ 	.short	0x010a
        /*119e*/ 	.byte	0xff
	.zero		1


	//   ....[13]....
        /*11a0*/ 	.word	0x0000b240
        /*11a4*/ 	.word	0x00000000
        /*11a8*/ 	.word	0x00000000
        /*11ac*/ 	.short	0x010a
        /*11ae*/ 	.byte	0xff
	.zero		1


	//   ....[14]....
        /*11b0*/ 	.word	0x0000b2a0
        /*11b4*/ 	.word	0x00000000
        /*11b8*/ 	.word	0x00000000
        /*11bc*/ 	.short	0x010a
        /*11be*/ 	.byte	0xff
	.zero		1


	//   ....[15]....
        /*11c0*/ 	.word	0x0000b300
        /*11c4*/ 	.word	0x00000000
        /*11c8*/ 	.word	0x00000000
        /*11cc*/ 	.short	0x010a
        /*11ce*/ 	.byte	0xff
	.zero		1


	//   ....[16]....
        /*11d0*/ 	.word	0x0000b360
        /*11d4*/ 	.word	0x00000000
        /*11d8*/ 	.word	0x00000380
        /*11dc*/ 	.short	0x010a
        /*11de*/ 	.byte	0xff
	.zero		1


	//   ....[17]....
        /*11e0*/ 	.word	0x0000b3c0
        /*11e4*/ 	.word	0x00000000
        /*11e8*/ 	.word	0x00000378
        /*11ec*/ 	.short	0x010a
        /*11ee*/ 	.byte	0xff
	.zero		1


	//   ....[18]....
        /*11f0*/ 	.word	0x0000b420
        /*11f4*/ 	.word	0x00000009
        /*11f8*/ 	.word	0x00000368
        /*11fc*/ 	.short	0x010a
        /*11fe*/ 	.byte	0xff
	.zero		1


	//   ....[19]....
        /*1200*/ 	.word	0x0000b480
        /*1204*/ 	.word	0x00000000
        /*1208*/ 	.word	0x00000380
        /*120c*/ 	.short	0x010a
        /*120e*/ 	.byte	0xff
	.zero		1


	//   ....[20]....
        /*1210*/ 	.word	0x0000b4e0
        /*1214*/ 	.word	0x00000000
        /*1218*/ 	.word	0x00000360
        /*121c*/ 	.short	0x010a
        /*121e*/ 	.byte	0xff
	.zero		1


	//   ....[21]....
        /*1220*/ 	.word	0x0000b530
        /*1224*/ 	.word	0x00000048
        /*1228*/ 	.word	0x00000390
        /*122c*/ 	.short	0x010a
        /*122e*/ 	.byte	0xff
	.zero		1


	//----- nvinfo : EIATTR_NUM_MBARRIERS
	.align		4
.L_47:
        /*1230*/ 	.byte	0x03, 0x38
        /*1232*/ 	.short	0x0076


	//----- nvinfo : EIATTR_EXIT_INSTR_OFFSETS
	.align		4
        /*1234*/ 	.byte	0x04, 0x1c
        /*1236*/ 	.short	(.L_49 - .L_48)


	//   ....[0]....
.L_48:
        /*1238*/ 	.word	0x00005510


	//   ....[1]....
        /*123c*/ 	.word	0x000057c0


	//   ....[2]....
        /*1240*/ 	.word	0x00005820


	//   ....[3]....
        /*1244*/ 	.word	0x000064c0


	//   ....[4]....
        /*1248*/ 	.word	0x00007760


	//   ....[5]....
        /*124c*/ 	.word	0x000077a0


	//   ....[6]....
        /*1250*/ 	.word	0x00009ba0


	//----- nvinfo : EIATTR_MAX_THREADS
	.align		4
.L_49:
        /*1254*/ 	.byte	0x04, 0x05
        /*1256*/ 	.short	(.L_51 - .L_50)
.L_50:
        /*1258*/ 	.word	0x00000100
        /*125c*/ 	.word	0x00000001
        /*1260*/ 	.word	0x00000001


	//----- nvinfo : EIATTR_CRS_STACK_SIZE
	.align		4
.L_51:
        /*1264*/ 	.byte	0x04, 0x1e
        /*1266*/ 	.short	(.L_53 - .L_52)
.L_52:
        /*1268*/ 	.word	0x00000000


	//----- nvinfo : EIATTR_CBANK_PARAM_SIZE
	.align		4
.L_53:
        /*126c*/ 	.byte	0x03, 0x19
        /*126e*/ 	.short	0x0900


	//----- nvinfo : EIATTR_PARAM_CBANK
	.align		4
        /*1270*/ 	.byte	0x04, 0x0a
        /*1272*/ 	.short	(.L_55 - .L_54)
	.align		4
.L_54:
        /*1274*/ 	.word	index@(.nv.constant0._ZN7cutlass13device_kernelINS_4conv6kernel13ConvUniversalINS1_16ConvProblemShapeILNS1_8OperatorE2ELi3EEENS1_10collective14CollectiveConvINS1_47MainloopSm100TmaUmmaWarpSpecializedImplicitGemmILS5_2ELi54ELi3ELi1ELi2EN4cute5tupleIJNSA_1CILi1EEESD_SD_EEEEENSB_IJNSC_ILi64EEENSB_IJSG_EEENSB_IJNSC_ILi32EEEEEEEEENS_12float_e4m3_tESL_NSA_8TiledMMAINSA_8MMA_AtomIJNSA_10MMA_TraitsINSA_19SM100_MMA_F8F6F4_SSEJSL_SL_fSG_SG_NSA_17integral_constantINSA_4UMMA5MajorELSS_1EEEST_NSQ_INSR_7ScaleInELSU_0EEESV_EEEEEENSA_6LayoutISE_NSB_IJNSC_ILi0EEESZ_SZ_EEEEENSB_IJNSA_10UnderscoreES12_S12_EEEEENS7_6detail27Sm100ImplicitGemmTileTraitsINSA_13SM90_TMA_LOADENSA_14ComposedLayoutINSA_7SwizzleILi2ELi4ELi3EEENSA_18smem_ptr_flag_bitsILi8EEENSY_INSB_IJSG_NSC_ILi8EEEEEENSB_IJSD_SG_EEEEEEEvEENS16_INSA_20SM90_TMA_LOAD_IM2COLES1H_vEEEENS_8epilogue10collective18CollectiveEpilogueINS1M_23Sm100TmaWarpSpecializedILi1ELi1ELi32ELb0ELb0EEEJSK_NSB_IJNSY_ISG_SD_EES1R_EEESL_NSB_IJlNSB_IJSD_lllEEESZ_EEESL_S1U_NS1M_6fusion15FusionCallbacksIS1Q_NS1V_17LinearCombinationISL_fSL_fLNS_15FloatRoundStyleE2EEESK_S1S_JEEENSA_5SM1004TMEM4LOAD26SM100_TMEM_LOAD_16dp32b32xES17_NS18_IS1A_S1C_NSY_INSB_IJS1D_SG_EEENSB_IJSG_SD_EEEEEEENSA_39AutoVectorizingCopyWithAssumedAlignmentILi128EEENSA_14SM90_TMA_STOREES28_S2A_S2A_EEEvvEEEEvNT_6ParamsE)
        /*1278*/ 	.short	0x0380
        /*127a*/ 	.short	0x0900


	//----- nvinfo : EIATTR_SW_WAR
	.align		4
.L_55:
        /*127c*/ 	.byte	0x04, 0x36
        /*127e*/ 	.short	(.L_57 - .L_56)
.L_56:
        /*1280*/ 	.word	0x00000008
.L_57:


//--------------------- .nv.callgraph             --------------------------
	.section	.nv.callgraph,"",@"SHT_CUDA_CALLGRAPH"
	.align	4
	.sectionentsize	8
	.align		4
        /*0000*/ 	.word	0x00000000
	.align		4
        /*0004*/ 	.word	0xffffffff
	.align		4
        /*0008*/ 	.word	index@(_ZN7cutlass13device_kernelINS_4conv6kernel13ConvUniversalINS1_16ConvProblemShapeILNS1_8OperatorE2ELi3EEENS1_10collective14CollectiveConvINS1_47MainloopSm100TmaUmmaWarpSpecializedImplicitGemmILS5_2ELi54ELi3ELi1ELi2EN4cute5tupleIJNSA_1CILi1EEESD_SD_EEEEENSB_IJNSC_ILi64EEENSB_IJSG_EEENSB_IJNSC_ILi32EEEEEEEEENS_12float_e4m3_tESL_NSA_8TiledMMAINSA_8MMA_AtomIJNSA_10MMA_TraitsINSA_19SM100_MMA_F8F6F4_SSEJSL_SL_fSG_SG_NSA_17integral_constantINSA_4UMMA5MajorELSS_1EEEST_NSQ_INSR_7ScaleInELSU_0EEESV_EEEEEENSA_6LayoutISE_NSB_IJNSC_ILi0EEESZ_SZ_EEEEENSB_IJNSA_10UnderscoreES12_S12_EEEEENS7_6detail27Sm100ImplicitGemmTileTraitsINSA_13SM90_TMA_LOADENSA_14ComposedLayoutINSA_7SwizzleILi2ELi4ELi3EEENSA_18smem_ptr_flag_bitsILi8EEENSY_INSB_IJSG_NSC_ILi8EEEEEENSB_IJSD_SG_EEEEEEEvEENS16_INSA_20SM90_TMA_LOAD_IM2COLES1H_vEEEENS_8epilogue10collective18CollectiveEpilogueINS1M_23Sm100TmaWarpSpecializedILi1ELi1ELi32ELb0ELb0EEEJSK_NSB_IJNSY_ISG_SD_EES1R_EEESL_NSB_IJlNSB_IJSD_lllEEESZ_EEESL_S1U_NS1M_6fusion15FusionCallbacksIS1Q_NS1V_17LinearCombinationISL_fSL_fLNS_15FloatRoundStyleE2EEESK_S1S_JEEENSA_5SM1004TMEM4LOAD26SM100_TMEM_LOAD_16dp32b32xES17_NS18_IS1A_S1C_NSY_INSB_IJS1D_SG_EEENSB_IJSG_SD_EEEEEEENSA_39AutoVectorizingCopyWithAssumedAlignmentILi128EEENSA_14SM90_TMA_STOREES28_S2A_S2A_EEEvvEEEEvNT_6ParamsE)
	.align		4
        /*000c*/ 	.word	index@(__assertfail)
	.align		4
        /*0010*/ 	.word	0x00000000
	.align		4
        /*0014*/ 	.word	0xfffffffe
	.align		4
        /*0018*/ 	.word	0x00000000
	.align		4
        /*001c*/ 	.word	0xfffffffd
	.align		4
        /*0020*/ 	.word	0x00000000
	.align		4
        /*0024*/ 	.word	0xfffffffc


//--------------------- .nv.constant4             --------------------------
	.section	.nv.constant4,"a",@progbits
	.align	8
	.align		8
.nv.constant4:
        /*0000*/ 	.dword	__assertfail
	.align		8
        /*0008*/ 	.dword	__unnamed_1
	.align		8
        /*0010*/ 	.dword	__unnamed_2
	.align		8
        /*0018*/ 	.dword	_ZN39_INTERNAL_e7d4a221_4_k_cu_dd4859bb_33454cuda3std3__45__cpo5beginE
	.align		8
        /*0020*/ 	.dword	_ZN39_INTERNAL_e7d4a221_4_k_cu_dd4859bb_33454cuda3std3__45__cpo3endE
	.align		8
        /*0028*/ 	.dword	_ZN39_INTERNAL_e7d4a221_4_k_cu_dd4859bb_33454cuda3std3__45__cpo6cbeginE
	.align		8
        /*0030*/ 	.dword	_ZN39_INTERNAL_e7d4a221_4_k_cu_dd4859bb_33454cuda3std3__45__cpo4cendE
	.align		8
        /*0038*/ 	.dword	_ZN39_INTERNAL_e7d4a221_4_k_cu_dd4859bb_33454cuda3std3__441_GLOBAL__N__e7d4a221_4_k_cu_dd4859bb_33456ignoreE
	.align		8
        /*0040*/ 	.dword	_ZN39_INTERNAL_e7d4a221_4_k_cu_dd4859bb_33454cuda3std3__419piecewise_constructE
	.align		8
        /*0048*/ 	.dword	_ZN39_INTERNAL_e7d4a221_4_k_cu_dd4859bb_33454cuda3std3__48in_placeE
	.align		8
        /*0050*/ 	.dword	_ZN39_INTERNAL_e7d4a221_4_k_cu_dd4859bb_33454cuda3std6ranges3__45__cpo4swapE
	.align		8
        /*0058*/ 	.dword	_ZN39_INTERNAL_e7d4a221_4_k_cu_dd4859bb_33454cuda3std6ranges3__45__cpo9iter_moveE
	.align		8
        /*0060*/ 	.dword	_ZN39_INTERNAL_e7d4a221_4_k_cu_dd4859bb_33454cute7productE
	.align		8
        /*0068*/ 	.dword	_ZN39_INTERNAL_e7d4a221_4_k_cu_dd4859bb_33454cute1_E
	.align		8
        /*0070*/ 	.dword	$str$27
	.align		8
        /*0078*/ 	.dword	$str$28
	.align		8
        /*0080*/ 	.dword	$str$29
	.align		8
        /*0088*/ 	.dword	$str$30


//--------------------- .text._ZN7cutlass13device_kernelINS_4conv6kernel13ConvUniversalINS1_16ConvProblemShapeILNS1_8OperatorE2ELi3EEENS1_10collective14CollectiveConvINS1_47MainloopSm100TmaUmmaWarpSpecializedImplicitGemmILS5_2ELi54ELi3ELi1ELi2EN4cute5tupleIJNSA_1CILi1EEESD_SD_EEEEENSB_IJNSC_ILi64EEENSB_IJSG_EEENSB_IJNSC_ILi32EEEEEEEEENS_12float_e4m3_tESL_NSA_8TiledMMAINSA_8MMA_AtomIJNSA_10MMA_TraitsINSA_19SM100_MMA_F8F6F4_SSEJSL_SL_fSG_SG_NSA_17integral_constantINSA_4UMMA5MajorELSS_1EEEST_NSQ_INSR_7ScaleInELSU_0EEESV_EEEEEENSA_6LayoutISE_NSB_IJNSC_ILi0EEESZ_SZ_EEEEENSB_IJNSA_10UnderscoreES12_S12_EEEEENS7_6detail27Sm100ImplicitGemmTileTraitsINSA_13SM90_TMA_LOADENSA_14ComposedLayoutINSA_7SwizzleILi2ELi4ELi3EEENSA_18smem_ptr_flag_bitsILi8EEENSY_INSB_IJSG_NSC_ILi8EEEEEENSB_IJSD_SG_EEEEEEEvEENS16_INSA_20SM90_TMA_LOAD_IM2COLES1H_vEEEENS_8epilogue10collective18CollectiveEpilogueINS1M_23Sm100TmaWarpSpecializedILi1ELi1ELi32ELb0ELb0EEEJSK_NSB_IJNSY_ISG_SD_EES1R_EEESL_NSB_IJlNSB_IJSD_lllEEESZ_EEESL_S1U_NS1M_6fusion15FusionCallbacksIS1Q_NS1V_17LinearCombinationISL_fSL_fLNS_15FloatRoundStyleE2EEESK_S1S_JEEENSA_5SM1004TMEM4LOAD26SM100_TMEM_LOAD_16dp32b32xES17_NS18_IS1A_S1C_NSY_INSB_IJS1D_SG_EEENSB_IJSG_SD_EEEEEEENSA_39AutoVectorizingCopyWithAssumedAlignmentILi128EEENSA_14SM90_TMA_STOREES28_S2A_S2A_EEEvvEEEEvNT_6ParamsE --------------------------
	.section	.text._ZN7cutlass13device_kernelINS_4conv6kernel13ConvUniversalINS1_16ConvProblemShapeILNS1_8OperatorE2ELi3EEENS1_10collective14CollectiveConvINS1_47MainloopSm100TmaUmmaWarpSpecializedImplicitGemmILS5_2ELi54ELi3ELi1ELi2EN4cute5tupleIJNSA_1CILi1EEESD_SD_EEEEENSB_IJNSC_ILi64EEENSB_IJSG_EEENSB_IJNSC_ILi32EEEEEEEEENS_12float_e4m3_tESL_NSA_8TiledMMAINSA_8MMA_AtomIJNSA_10MMA_TraitsINSA_19SM100_MMA_F8F6F4_SSEJSL_SL_fSG_SG_NSA_17integral_constantINSA_4UMMA5MajorELSS_1EEEST_NSQ_INSR_7ScaleInELSU_0EEESV_EEEEEENSA_6LayoutISE_NSB_IJNSC_ILi0EEESZ_SZ_EEEEENSB_IJNSA_10UnderscoreES12_S12_EEEEENS7_6detail27Sm100ImplicitGemmTileTraitsINSA_13SM90_TMA_LOADENSA_14ComposedLayoutINSA_7SwizzleILi2ELi4ELi3EEENSA_18smem_ptr_flag_bitsILi8EEENSY_INSB_IJSG_NSC_ILi8EEEEEENSB_IJSD_SG_EEEEEEEvEENS16_INSA_20SM90_TMA_LOAD_IM2COLES1H_vEEEENS_8epilogue10collective18CollectiveEpilogueINS1M_23Sm100TmaWarpSpecializedILi1ELi1ELi32ELb0ELb0EEEJSK_NSB_IJNSY_ISG_SD_EES1R_EEESL_NSB_IJlNSB_IJSD_lllEEESZ_EEESL_S1U_NS1M_6fusion15FusionCallbacksIS1Q_NS1V_17LinearCombinationISL_fSL_fLNS_15FloatRoundStyleE2EEESK_S1S_JEEENSA_5SM1004TMEM4LOAD26SM100_TMEM_LOAD_16dp32b32xES17_NS18_IS1A_S1C_NSY_INSB_IJS1D_SG_EEENSB_IJSG_SD_EEEEEEENSA_39AutoVectorizingCopyWithAssumedAlignmentILi128EEENSA_14SM90_TMA_STOREES28_S2A_S2A_EEEvvEEEEvNT_6ParamsE,"ax",@progbits
	.align	128
.text._ZN7cutlass13device_kernelINS_4conv6kernel13ConvUniversalINS1_16ConvProblemShapeILNS1_8OperatorE2ELi3EEENS1_10collective14CollectiveConvINS1_47MainloopSm100TmaUmmaWarpSpecializedImplicitGemmILS5_2ELi54ELi3ELi1ELi2EN4cute5tupleIJNSA_1CILi1EEESD_SD_EEEEENSB_IJNSC_ILi64EEENSB_IJSG_EEENSB_IJNSC_ILi32EEEEEEEEENS_12float_e4m3_tESL_NSA_8TiledMMAINSA_8MMA_AtomIJNSA_10MMA_TraitsINSA_19SM100_MMA_F8F6F4_SSEJSL_SL_fSG_SG_NSA_17integral_constantINSA_4UMMA5MajorELSS_1EEEST_NSQ_INSR_7ScaleInELSU_0EEESV_EEEEEENSA_6LayoutISE_NSB_IJNSC_ILi0EEESZ_SZ_EEEEENSB_IJNSA_10UnderscoreES12_S12_EEEEENS7_6detail27Sm100ImplicitGemmTileTraitsINSA_13SM90_TMA_LOADENSA_14ComposedLayoutINSA_7SwizzleILi2ELi4ELi3EEENSA_18smem_ptr_flag_bitsILi8EEENSY_INSB_IJSG_NSC_ILi8EEEEEENSB_IJSD_SG_EEEEEEEvEENS16_INSA_20SM90_TMA_LOAD_IM2COLES1H_vEEEENS_8epilogue10collective18CollectiveEpilogueINS1M_23Sm100TmaWarpSpecializedILi1ELi1ELi32ELb0ELb0EEEJSK_NSB_IJNSY_ISG_SD_EES1R_EEESL_NSB_IJlNSB_IJSD_lllEEESZ_EEESL_S1U_NS1M_6fusion15FusionCallbacksIS1Q_NS1V_17LinearCombinationISL_fSL_fLNS_15FloatRoundStyleE2EEESK_S1S_JEEENSA_5SM1004TMEM4LOAD26SM100_TMEM_LOAD_16dp32b32xES17_NS18_IS1A_S1C_NSY_INSB_IJS1D_SG_EEENSB_IJSG_SD_EEEEEEENSA_39AutoVectorizingCopyWithAssumedAlignmentILi128EEENSA_14SM90_TMA_STOREES28_S2A_S2A_EEEvvEEEEvNT_6ParamsE:
        .type           _ZN7cutlass13device_kernelINS_4conv6kernel13ConvUniversalINS1_16ConvProblemShapeILNS1_8OperatorE2ELi3EEENS1_10collective14CollectiveConvINS1_47MainloopSm100TmaUmmaWarpSpecializedImplicitGemmILS5_2ELi54ELi3ELi1ELi2EN4cute5tupleIJNSA_1CILi1EEESD_SD_EEEEENSB_IJNSC_ILi64EEENSB_IJSG_EEENSB_IJNSC_ILi32EEEEEEEEENS_12float_e4m3_tESL_NSA_8TiledMMAINSA_8MMA_AtomIJNSA_10MMA_TraitsINSA_19SM100_MMA_F8F6F4_SSEJSL_SL_fSG_SG_NSA_17integral_constantINSA_4UMMA5MajorELSS_1EEEST_NSQ_INSR_7ScaleInELSU_0EEESV_EEEEEENSA_6LayoutISE_NSB_IJNSC_ILi0EEESZ_SZ_EEEEENSB_IJNSA_10UnderscoreES12_S12_EEEEENS7_6detail27Sm100ImplicitGemmTileTraitsINSA_13SM90_TMA_LOADENSA_14ComposedLayoutINSA_7SwizzleILi2ELi4ELi3EEENSA_18smem_ptr_flag_bitsILi8EEENSY_INSB_IJSG_NSC_ILi8EEEEEENSB_IJSD_SG_EEEEEEEvEENS16_INSA_20SM90_TMA_LOAD_IM2COLES1H_vEEEENS_8epilogue10collective18CollectiveEpilogueINS1M_23Sm100TmaWarpSpecializedILi1ELi1ELi32ELb0ELb0EEEJSK_NSB_IJNSY_ISG_SD_EES1R_EEESL_NSB_IJlNSB_IJSD_lllEEESZ_EEESL_S1U_NS1M_6fusion15FusionCallbacksIS1Q_NS1V_17LinearCombinationISL_fSL_fLNS_15FloatRoundStyleE2EEESK_S1S_JEEENSA_5SM1004TMEM4LOAD26SM100_TMEM_LOAD_16dp32b32xES17_NS18_IS1A_S1C_NSY_INSB_IJS1D_SG_EEENSB_IJSG_SD_EEEEEEENSA_39AutoVectorizingCopyWithAssumedAlignmentILi128EEENSA_14SM90_TMA_STOREES28_S2A_S2A_EEEvvEEEEvNT_6ParamsE,@function
        .size           _ZN7cutlass13device_kernelINS_4conv6kernel13ConvUniversalINS1_16ConvProblemShapeILNS1_8OperatorE2ELi3EEENS1_10collective14CollectiveConvINS1_47MainloopSm100TmaUmmaWarpSpecializedImplicitGemmILS5_2ELi54ELi3ELi1ELi2EN4cute5tupleIJNSA_1CILi1EEESD_SD_EEEEENSB_IJNSC_ILi64EEENSB_IJSG_EEENSB_IJNSC_ILi32EEEEEEEEENS_12float_e4m3_tESL_NSA_8TiledMMAINSA_8MMA_AtomIJNSA_10MMA_TraitsINSA_19SM100_MMA_F8F6F4_SSEJSL_SL_fSG_SG_NSA_17integral_constantINSA_4UMMA5MajorELSS_1EEEST_NSQ_INSR_7ScaleInELSU_0EEESV_EEEEEENSA_6LayoutISE_NSB_IJNSC_ILi0EEESZ_SZ_EEEEENSB_IJNSA_10UnderscoreES12_S12_EEEEENS7_6detail27Sm100ImplicitGemmTileTraitsINSA_13SM90_TMA_LOADENSA_14ComposedLayoutINSA_7SwizzleILi2ELi4ELi3EEENSA_18smem_ptr_flag_bitsILi8EEENSY_INSB_IJSG_NSC_ILi8EEEEEENSB_IJSD_SG_EEEEEEEvEENS16_INSA_20SM90_TMA_LOAD_IM2COLES1H_vEEEENS_8epilogue10collective18CollectiveEpilogueINS1M_23Sm100TmaWarpSpecializedILi1ELi1ELi32ELb0ELb0EEEJSK_NSB_IJNSY_ISG_SD_EES1R_EEESL_NSB_IJlNSB_IJSD_lllEEESZ_EEESL_S1U_NS1M_6fusion15FusionCallbacksIS1Q_NS1V_17LinearCombinationISL_fSL_fLNS_15FloatRoundStyleE2EEESK_S1S_JEEENSA_5SM1004TMEM4LOAD26SM100_TMEM_LOAD_16dp32b32xES17_NS18_IS1A_S1C_NSY_INSB_IJS1D_SG_EEENSB_IJSG_SD_EEEEEEENSA_39AutoVectorizingCopyWithAssumedAlignmentILi128EEENSA_14SM90_TMA_STOREES28_S2A_S2A_EEEvvEEEEvNT_6ParamsE,(.L_x_271 - _ZN7cutlass13device_kernelINS_4conv6kernel13ConvUniversalINS1_16ConvProblemShapeILNS1_8OperatorE2ELi3EEENS1_10collective14CollectiveConvINS1_47MainloopSm100TmaUmmaWarpSpecializedImplicitGemmILS5_2ELi54ELi3ELi1ELi2EN4cute5tupleIJNSA_1CILi1EEESD_SD_EEEEENSB_IJNSC_ILi64EEENSB_IJSG_EEENSB_IJNSC_ILi32EEEEEEEEENS_12float_e4m3_tESL_NSA_8TiledMMAINSA_8MMA_AtomIJNSA_10MMA_TraitsINSA_19SM100_MMA_F8F6F4_SSEJSL_SL_fSG_SG_NSA_17integral_constantINSA_4UMMA5MajorELSS_1EEEST_NSQ_INSR_7ScaleInELSU_0EEESV_EEEEEENSA_6LayoutISE_NSB_IJNSC_ILi0EEESZ_SZ_EEEEENSB_IJNSA_10UnderscoreES12_S12_EEEEENS7_6detail27Sm100ImplicitGemmTileTraitsINSA_13SM90_TMA_LOADENSA_14ComposedLayoutINSA_7SwizzleILi2ELi4ELi3EEENSA_18smem_ptr_flag_bitsILi8EEENSY_INSB_IJSG_NSC_ILi8EEEEEENSB_IJSD_SG_EEEEEEEvEENS16_INSA_20SM90_TMA_LOAD_IM2COLES1H_vEEEENS_8epilogue10collective18CollectiveEpilogueINS1M_23Sm100TmaWarpSpecializedILi1ELi1ELi32ELb0ELb0EEEJSK_NSB_IJNSY_ISG_SD_EES1R_EEESL_NSB_IJlNSB_IJSD_lllEEESZ_EEESL_S1U_NS1M_6fusion15FusionCallbacksIS1Q_NS1V_17LinearCombinationISL_fSL_fLNS_15FloatRoundStyleE2EEESK_S1S_JEEENSA_5SM1004TMEM4LOAD26SM100_TMEM_LOAD_16dp32b32xES17_NS18_IS1A_S1C_NSY_INSB_IJS1D_SG_EEENSB_IJSG_SD_EEEEEEENSA_39AutoVectorizingCopyWithAssumedAlignmentILi128EEENSA_14SM90_TMA_STOREES28_S2A_S2A_EEEvvEEEEvNT_6ParamsE)
        .other          _ZN7cutlass13device_kernelINS_4conv6kernel13ConvUniversalINS1_16ConvProblemShapeILNS1_8OperatorE2ELi3EEENS1_10collective14CollectiveConvINS1_47MainloopSm100TmaUmmaWarpSpecializedImplicitGemmILS5_2ELi54ELi3ELi1ELi2EN4cute5tupleIJNSA_1CILi1EEESD_SD_EEEEENSB_IJNSC_ILi64EEENSB_IJSG_EEENSB_IJNSC_ILi32EEEEEEEEENS_12float_e4m3_tESL_NSA_8TiledMMAINSA_8MMA_AtomIJNSA_10MMA_TraitsINSA_19SM100_MMA_F8F6F4_SSEJSL_SL_fSG_SG_NSA_17integral_constantINSA_4UMMA5MajorELSS_1EEEST_NSQ_INSR_7ScaleInELSU_0EEESV_EEEEEENSA_6LayoutISE_NSB_IJNSC_ILi0EEESZ_SZ_EEEEENSB_IJNSA_10UnderscoreES12_S12_EEEEENS7_6detail27Sm100ImplicitGemmTileTraitsINSA_13SM90_TMA_LOADENSA_14ComposedLayoutINSA_7SwizzleILi2ELi4ELi3EEENSA_18smem_ptr_flag_bitsILi8EEENSY_INSB_IJSG_NSC_ILi8EEEEEENSB_IJSD_SG_EEEEEEEvEENS16_INSA_20SM90_TMA_LOAD_IM2COLES1H_vEEEENS_8epilogue10collective18CollectiveEpilogueINS1M_23Sm100TmaWarpSpecializedILi1ELi1ELi32ELb0ELb0EEEJSK_NSB_IJNSY_ISG_SD_EES1R_EEESL_NSB_IJlNSB_IJSD_lllEEESZ_EEESL_S1U_NS1M_6fusion15FusionCallbacksIS1Q_NS1V_17LinearCombinationISL_fSL_fLNS_15FloatRoundStyleE2EEESK_S1S_JEEENSA_5SM1004TMEM4LOAD26SM100_TMEM_LOAD_16dp32b32xES17_NS18_IS1A_S1C_NSY_INSB_IJS1D_SG_EEENSB_IJSG_SD_EEEEEEENSA_39AutoVectorizingCopyWithAssumedAlignmentILi128EEENSA_14SM90_TMA_STOREES28_S2A_S2A_EEEvvEEEEvNT_6ParamsE,@"STO_CUDA_ENTRY STV_DEFAULT"
_ZN7cutlass13device_kernelINS_4conv6kernel13ConvUniversalINS1_16ConvProblemShapeILNS1_8OperatorE2ELi3EEENS1_10collective14CollectiveConvINS1_47MainloopSm100TmaUmmaWarpSpecializedImplicitGemmILS5_2ELi54ELi3ELi1ELi2EN4cute5tupleIJNSA_1CILi1EEESD_SD_EEEEENSB_IJNSC_ILi64EEENSB_IJSG_EEENSB_IJNSC_ILi32EEEEEEEEENS_12float_e4m3_tESL_NSA_8TiledMMAINSA_8MMA_AtomIJNSA_10MMA_TraitsINSA_19SM100_MMA_F8F6F4_SSEJSL_SL_fSG_SG_NSA_17integral_constantINSA_4UMMA5MajorELSS_1EEEST_NSQ_INSR_7ScaleInELSU_0EEESV_EEEEEENSA_6LayoutISE_NSB_IJNSC_ILi0EEESZ_SZ_EEEEENSB_IJNSA_10UnderscoreES12_S12_EEEEENS7_6detail27Sm100ImplicitGemmTileTraitsINSA_13SM90_TMA_LOADENSA_14ComposedLayoutINSA_7SwizzleILi2ELi4ELi3EEENSA_18smem_ptr_flag_bitsILi8EEENSY_INSB_IJSG_NSC_ILi8EEEEEENSB_IJSD_SG_EEEEEEEvEENS16_INSA_20SM90_TMA_LOAD_IM2COLES1H_vEEEENS_8epilogue10collective18CollectiveEpilogueINS1M_23Sm100TmaWarpSpecializedILi1ELi1ELi32ELb0ELb0EEEJSK_NSB_IJNSY_ISG_SD_EES1R_EEESL_NSB_IJlNSB_IJSD_lllEEESZ_EEESL_S1U_NS1M_6fusion15FusionCallbacksIS1Q_NS1V_17LinearCombinationISL_fSL_fLNS_15FloatRoundStyleE2EEESK_S1S_JEEENSA_5SM1004TMEM4LOAD26SM100_TMEM_LOAD_16dp32b32xES17_NS18_IS1A_S1C_NSY_INSB_IJS1D_SG_EEENSB_IJSG_SD_EEEEEEENSA_39AutoVectorizingCopyWithAssumedAlignmentILi128EEENSA_14SM90_TMA_STOREES28_S2A_S2A_EEEvvEEEEvNT_6ParamsE:
[----:B------:R-:W1:Y:S01]  /*0000*/  LDC R1, c[0x0][0x37c] ;  /* 0x0000df00ff017b82 */ /* 0x000e620000000800 */
[----:B------:R-:W2:Y:S07]  /*0010*/  S2R R76, SR_TID.X ;  /* 0x00000000004c7919 */ /* 0x000eae0000002100 */
[----:B------:R-:W3:Y:S01]  /*0020*/  LDC.64 R2, c[0x0][0x990] ;  /* 0x00026400ff027b82 */ /* 0x000ee20000000a00 */
[----:B------:R-:W-:Y:S01]  /*0030*/  ELECT P2, URZ, PT ;  /* 0x0000000000ff782f */ /* 0x000fe20003840000 */
[----:B-1----:R-:W-:Y:S01]  /*0040*/  VIADD R1, R1, 0xfffffff8 ;  /* 0xfffffff801017836 */ /* 0x002fe20000000000 */
[----:B------:R-:W-:-:S02]  /*0050*/  PRMT R82, RZ, 0x7610, R82 ;  /* 0x00007610ff527816 */ /* 0x000fc40000000052 */
[----:B---3--:R-:W-:-:S04]  /*0060*/  ISETP.NE.U32.AND P0, PT, R2, RZ, PT ;  /* 0x000000ff0200720c */ /* 0x008fc80003f05070 */
[----:B------:R-:W-:Y:S02]  /*0070*/  ISETP.NE.AND.EX P0, PT, R3, RZ, PT, P0 ;  /* 0x000000ff0300720c */ /* 0x000fe40003f05300 */
[----:B--2---:R-:W-:-:S05]  /*0080*/  SHF.R.U32.HI R83, RZ, 0x5, R76 ;  /* 0x00000005ff537819 */ /* 0x004fca000001164c */
[----:B------:R-:W1:Y:S02]  /*0090*/  SHFL.IDX PT, R0, R83, RZ, 0x1f ;  /* 0x00001fff53007589 */ /* 0x000e6400000e0000 */
[----:B-1----:R-:W-:-:S04]  /*00a0*/  R2UR UR15, R0 ;  /* 0x00000000000f72ca */ /* 0x002fc800000e0000 */
[----:B------:R-:W-:Y:S05]  /*00b0*/  @P0 BRA `(.L_x_0) ;  /* 0x0000000000300947 */ /* 0x000fea0003800000 */
[----:B------:R-:W1:Y:S02]  /*00c0*/  LDCU.64 UR4, c[0x0][0x988] ;  /* 0x00013100ff0477ac */ /* 0x000e640008000a00 */
[----:B-1----:R-:W-:-:S04]  /*00d0*/  UISETP.NE.U32.AND UP0, UPT, UR4, URZ, UPT ;  /* 0x000000ff0400728c */ /* 0x002fc8000bf05070 */
[----:B------:R-:W-:-:S09]  /*00e0*/  UISETP.NE.AND.EX UP0, UPT, UR5, URZ, UPT, UP0 ;  /* 0x000000ff0500728c */ /* 0x000fd2000bf05300 */
[----:B------:R-:W-:Y:S05]  /*00f0*/  BRA.U !UP0, `(.L_x_1) ;  /* 0x0000000108147547 */ /* 0x000fea000b800000 */
[----:B------:R-:W1:Y:S01]  /*0100*/  LDC.64 R4, c[0x0][0x988] ;  /* 0x00026200ff047b82 */ /* 0x000e620000000a00 */
[----:B------:R-:W1:Y:S02]  /*0110*/  LDCU.64 UR4, c[0x0][0x358] ;  /* 0x00006b00ff0477ac */ /* 0x000e640008000a00 */
[----:B-1----:R1:W5:Y:S01]  /*0120*/  LDG.E R39, desc[UR4][R4.64] ;  /* 0x0000000404277981 */ /* 0x002362000c1e1900 */
[----:B------:R-:W-:Y:S01]  /*0130*/  HFMA2 R82, -RZ, RZ, 0, 5.9604644775390625e-08 ;  /* 0x00000001ff527431 */ /* 0x000fe200000001ff */
[----:B------:R-:W-:Y:S05]  /*0140*/  BRA `(.L_x_0) ;  /* 0x00000000000c7947 */ /* 0x000fea0003800000 */
.L_x_1:
[----:B------:R-:W1:Y:S01]  /*0150*/  LDCU UR4, c[0x0][0x980] ;  /* 0x00013000ff0477ac */ /* 0x000e620008000800 */
[----:B------:R-:W-:Y:S01]  /*0160*/  HFMA2 R82, -RZ, RZ, 0, 5.9604644775390625e-08 ;  /* 0x00000001ff527431 */ /* 0x000fe200000001ff */
[----:B-1----:R-:W-:-:S07]  /*0170*/  MOV R39, UR4 ;  /* 0x0000000400277c02 */ /* 0x002fce0008000f00 */
.L_x_0:
[----:B------:R-:W2:Y:S02]  /*0180*/  LDCU.64 UR4, c[0x0][0x9b0] ;  /* 0x00013600ff0477ac */ /* 0x000ea40008000a00 */
[----:B--2---:R-:W-:-:S04]  /*0190*/  UISETP.NE.U32.AND UP0, UPT, UR4, URZ, UPT ;  /* 0x000000ff0400728c */ /* 0x004fc8000bf05070 */
[----:B------:R-:W-:-:S09]  /*01a0*/  UISETP.NE.AND.EX UP0, UPT, UR5, URZ, UPT, UP0 ;  /* 0x000000ff0500728c */ /* 0x000fd2000bf05300 */
[----:B------:R-:W-:Y:S05]  /*01b0*/  BRA.U UP0, `(.L_x_2) ;  /* 0x0000000100287547 */ /* 0x000fea000b800000 */
[----:B------:R-:W2:Y:S02]  /*01c0*/  LDCU.64 UR4, c[0x0][0x9a8] ;  /* 0x00013500ff0477ac */ /* 0x000ea40008000a00 */
[----:B--2---:R-:W-:-:S04]  /*01d0*/  UISETP.NE.U32.AND UP0, UPT, UR4, URZ, UPT ;  /* 0x000000ff0400728c */ /* 0x004fc8000bf05070 */
[----:B------:R-:W-:-:S09]  /*01e0*/  UISETP.NE.AND.EX UP0, UPT, UR5, URZ, UPT, UP0 ;  /* 0x000000ff0500728c */ /* 0x000fd2000bf05300 */
[----:B------:R-:W-:Y:S05]  /*01f0*/  BRA.U !UP0, `(.L_x_3) ;  /* 0x0000000108107547 */ /* 0x000fea000b800000 */
[----:B-1----:R-:W1:Y:S01]  /*0200*/  LDC.64 R4, c[0x0][0x9a8] ;  /* 0x00026a00ff047b82 */ /* 0x002e620000000a00 */
[----:B------:R-:W1:Y:S02]  /*0210*/  LDCU.64 UR4, c[0x0][0x358] ;  /* 0x00006b00ff0477ac */ /* 0x000e640008000a00 */
[----:B-1----:R2:W5:Y:S01]  /*0220*/  LDG.E R38, desc[UR4][R4.64] ;  /* 0x0000000404267981 */ /* 0x002562000c1e1900 */
[----:B------:R-:W-:Y:S05]  /*0230*/  BRA `(.L_x_2) ;  /* 0x0000000000087947 */ /* 0x000fea0003800000 */
.L_x_3:
[----:B------:R-:W2:Y:S02]  /*0240*/  LDCU UR4, c[0x0][0x9a0] ;  /* 0x00013400ff0477ac */ /* 0x000ea40008000800 */
[----:B--2---:R-:W-:Y:S02]  /*0250*/  MOV R38, UR4 ;  /* 0x0000000400267c02 */ /* 0x004fe40008000f00 */
.L_x_2:
[----:B-12---:R-:W1:Y:S01]  /*0260*/  LDC.64 R4, c[0x0][0x988] ;  /* 0x00026200ff047b82 */ /* 0x006e620000000a00 */
[----:B------:R-:W-:Y:S01]  /*0270*/  IMAD.U32 R0, RZ, RZ, UR15 ;  /* 0x0000000fff007e24 */ /* 0x000fe2000f8e00ff */
[----:B------:R-:W-:Y:S01]  /*0280*/  ISETP.EQ.U32.AND P4, PT, R2, RZ, PT ;  /* 0x000000ff0200720c */ /* 0x000fe20003f82070 */
[----:B------:R-:W-:Y:S03]  /*0290*/  BSSY.RECONVERGENT B0, `(.L_x_4) ;  /* 0x0000012000007945 */ /* 0x000fe60003800200 */
[----:B------:R-:W-:Y:S02]  /*02a0*/  ISETP.NE.OR P1, PT, R0, 0x1, !P2 ;  /* 0x000000010000780c */ /* 0x000fe40005725670 */
[----:B-1----:R-:W-:-:S04]  /*02b0*/  ISETP.NE.U32.AND P0, PT, R4, RZ, PT ;  /* 0x000000ff0400720c */ /* 0x002fc80003f05070 */
[----:B------:R-:W-:-:S13]  /*02c0*/  ISETP.NE.AND.EX P0, PT, R5, RZ, PT, P0 ;  /* 0x000000ff0500720c */ /* 0x000fda0003f05300 */
[----:B------:R-:W-:Y:S01]  /*02d0*/  VOTEU.ANY UP3, P0 ;  /* 0x0000000000ff7886 */ /* 0x000fe20000060100 */
[----:B------:R-:W-:Y:S02]  /*02e0*/  PLOP3.LUT P3, PT, PT, PT, UP3, 0x80, 0x8 ;  /* 0x000000000008781c */ /* 0x000fe40003f6f038 */
[----:B------:R-:W-:Y:S02]  /*02f0*/  ISETP.NE.OR P0, PT, R0, 0x3, !P2 ;  /* 0x000000030000780c */ /* 0x000fe40005705670 */
[----:B------:R-:W-:-:S04]  /*0300*/  ISETP.EQ.OR.EX P5, PT, R3, RZ, !P3, P4 ;  /* 0x000000ff0300720c */ /* 0x000fc80005fa2740 */
[----:B------:R-:W-:Y:S01]  /*0310*/  P2R R85, PR, RZ, 0x20 ;  /* 0x00000020ff557803 */ /* 0x000fe20000000000 */
[----:B------:R-:W-:Y:S05]  /*0320*/  @P1 BRA `(.L_x_5) ;  /* 0x0000000000201947 */ /* 0x000fea0003800000 */
[----:B------:R-:W1:Y:S02]  /*0330*/  LDCU.64 UR4, c[0x0][0x348] ;  /* 0x00006900ff0477ac */ /* 0x000e640008000a00 */
[----:B-1----:R-:W-:Y:S02]  /*0340*/  UIADD3 UR6, UP1, UPT, UR4, 0x80, URZ ;  /* 0x0000008004067890 */ /* 0x002fe4000ff3e0ff */
[----:B------:R-:W-:Y:S02]  /*0350*/  UIADD3 UR4, UP0, UPT, UR4, 0x180, URZ ;  /* 0x0000018004047890 */ /* 0x000fe4000ff1e0ff */
[----:B------:R-:W-:Y:S02]  /*0360*/  UIADD3.X UR7, UPT, UPT, URZ, UR5, URZ, UP1, !UPT ;  /* 0x00000005ff077290 */ /* 0x000fe40008ffe4ff */
[----:B------:R-:W-:-:S07]  /*0370*/  UIADD3.X UR5, UPT, UPT, URZ, UR5, URZ, UP0, !UPT ;  /* 0x00000005ff057290 */ /* 0x000fce00087fe4ff */
[----:B------:R1:W-:Y:S02]  /*0380*/  UTMACCTL.PF [UR6] ;  /* 0x00000000060079b9 */ /* 0x0003e40008040000 */
[----:B------:R1:W-:Y:S02]  /*0390*/  UTMACCTL.PF [UR4] ;  /* 0x00000000040079b9 */ /* 0x0003e40008040000 */
[----:B-1----:R-:W-:Y:S01]  /*03a0*/  NOP ;  /* 0x0000000000007918 */ /* 0x002fe20000000000 */
.L_x_5:
[----:B------:R-:W-:Y:S05]  /*03b0*/  BSYNC.RECONVERGENT B0 ;  /* 0x0000000000007941 */ /* 0x000fea0003800200 */
.L_x_4:
[----:B------:R-:W-:Y:S04]  /*03c0*/  BSSY.RECONVERGENT B0, `(.L_x_6) ;  /* 0x000000a000007945 */ /* 0x000fe80003800200 */
        /* <DEDUP_REMOVED lines=9> */
.L_x_7:
[----:B------:R-:W-:Y:S05]  /*0460*/  BSYNC.RECONVERGENT B0 ;  /* 0x0000000000007941 */ /* 0x000fea0003800200 */
.L_x_6:
[----:B------:R-:W-:Y:S01]  /*0470*/  UPLOP3.LUT UP2, UPT, UPT, UPT, UPT, 0x80, 0x8 ;  /* 0x000000000008789c */ /* 0x000fe20003f4f070 */
[----:B------:R-:W-:Y:S10]  /*0480*/  @!P5 BRA `(.L_x_8) ;  /* 0x000000000024d947 */ /* 0x000ff40003800000 */
[----:B------:R-:W-:Y:S01]  /*0490*/  ISETP.NE.U32.AND P1, PT, R2, RZ, PT ;  /* 0x000000ff0200720c */ /* 0x000fe20003f25070 */
[----:B------:R-:W-:Y:S01]  /*04a0*/  USEL UR4, URZ, 0xffffffff, UP3 ;  /* 0xffffffffff047887 */ /* 0x000fe20009800000 */
[----:B-----5:R-:W-:Y:S02]  /*04b0*/  FSETP.NEU.AND P0, PT, R39, RZ, PT ;  /* 0x000000ff2700720b */ /* 0x020fe40003f0d000 */
[----:B------:R-:W-:-:S11]  /*04c0*/  ISETP.NE.AND.EX P1, PT, R3, RZ, PT, P1 ;  /* 0x000000ff0300720c */ /* 0x000fd60003f25310 */
[----:B------:R-:W-:Y:S02]  /*04d0*/  VOTEU.ANY UP0, P0 ;  /* 0x0000000000ff7886 */ /* 0x000fe40000000100 */
[----:B------:R-:W-:-:S05]  /*04e0*/  VOTEU.ANY UP1, P1 ;  /* 0x0000000000ff7886 */ /* 0x000fca0000820100 */
[----:B------:R-:W-:-:S04]  /*04f0*/  @!UP1 USEL UR4, URZ, 0xffffffff, UP0 ;  /* 0xffffffffff049887 */ /* 0x000fc80008000000 */
[----:B------:R-:W-:-:S04]  /*0500*/  ULOP3.LUT UR4, UR4, 0x1, URZ, 0xc0, !UPT ;  /* 0x0000000104047892 */ /* 0x000fc8000f8ec0ff */
[----:B------:R-:W-:-:S11]  /*0510*/  UISETP.NE.U32.AND UP2, UPT, UR4, 0x1, UPT ;  /* 0x000000010400788c */ /* 0x000fd6000bf45070 */
.L_x_8:
[----:B------:R-:W1:Y:S01]  /*0520*/  SHFL.IDX PT, R2, R83, RZ, 0x1f ;  /* 0x00001fff53027589 */ /* 0x000e6200000e0000 */
[----:B------:R-:W-:-:S04]  /*0530*/  UISETP.NE.AND UP0, UPT, UR15, 0x2, UPT ;  /* 0x000000020f00788c */ /* 0x000fc8000bf05270 */
[----:B------:R-:W-:Y:S01]  /*0540*/  USEL UR52, URZ, 0x1, UP0 ;  /* 0x00000001ff347887 */ /* 0x000fe20008000000 */
[----:B-1----:R-:W-:-:S13]  /*0550*/  ISETP.NE.AND P0, PT, R2, RZ, PT ;  /* 0x000000ff0200720c */ /* 0x002fda0003f05270 */
[----:B------:R-:W-:Y:S05]  /*0560*/  @P0 BRA `(.L_x_9) ;  /* 0x0000000400e40947 */ /* 0x000fea0003800000 */
[----:B------:R-:W-:Y:S01]  /*0570*/  ELECT P0, URZ, PT ;  /* 0x0000000000ff782f */ /* 0x000fe20003800000 */
[----:B------:R-:W-:-:S12]  /*0580*/  BSSY.RECONVERGENT B0, `(.L_x_9) ;  /* 0x0000077000007945 */ /* 0x000fd80003800200 */
[----:B------:R-:W-:Y:S05]  /*0590*/  @!P0 BRA `(.L_x_10) ;  /* 0x0000000400d48947 */ /* 0x000fea0003800000 */
[----:B------:R-:W1:Y:S01]  /*05a0*/  S2UR UR4, SR_CgaCtaId ;  /* 0x00000000000479c3 */ /* 0x000e620000008800 */
[----:B------:R-:W-:Y:S01]  /*05b0*/  UMOV UR5, 0x400 ;  /* 0x0000040000057882 */ /* 0x000fe20000000000 */
[----:B------:R-:W-:Y:S02]  /*05c0*/  UMOV UR6, 0x1 ;  /* 0x0000000100067882 */ /* 0x000fe40000000000 */
[----:B------:R-:W-:-:S04]  /*05d0*/  UIADD3 UR6, UPT, UPT, -UR6, 0x100000, URZ ;  /* 0x0010000006067890 */ /* 0x000fc8000fffe1ff */
[----:B------:R-:W-:Y:S02]  /*05e0*/  USHF.L.U32 UR7, UR6, 0xb, URZ ;  /* 0x0000000b06077899 */ /* 0x000fe400080006ff */
[----:B------:R-:W-:Y:S02]  /*05f0*/  USHF.L.U32 UR6, UR6, 0x1, URZ ;  /* 0x0000000106067899 */ /* 0x000fe400080006ff */
[----:B-1----:R-:W-:Y:S01]  /*0600*/  ULEA UR4, UR4, UR5, 0x18 ;  /* 0x0000000504047291 */ /* 0x002fe2000f8ec0ff */
[----:B------:R-:W1:Y:S11]  /*0610*/  FENCE.VIEW.ASYNC.S ;  /* 0x00000000000073c6 */ /* 0x000e760000000000 */
[----:B-1----:R1:W2:Y:S01]  /*0620*/  SYNCS.EXCH.64 URZ, [UR4], UR6 ;  /* 0x0000000604ff75b2 */ /* 0x0022a20008000100 */
[----:B------:R1:W3:Y:S01]  /*0630*/  SYNCS.EXCH.64 URZ, [UR4+0x1b0], UR6 ;  /* 0x0001b00604ff75b2 */ /* 0x0002e20008000100 */
[----:B------:R1:W4:Y:S01]  /*0640*/  SYNCS.EXCH.64 URZ, [UR4+0x8], UR6 ;  /* 0x0000080604ff75b2 */ /* 0x0003220008000100 */
[----:B------:R1:W1:Y:S01]  /*0650*/  SYNCS.EXCH.64 URZ, [UR4+0x1b8], UR6 ;  /* 0x0001b80604ff75b2 */ /* 0x0002620008000100 */
        /* <DEDUP_REMOVED lines=104> */
[----:B--234-:R-:W-:Y:S01]  /*0ce0*/  NOP ;  /* 0x0000000000007918 */ /* 0x01cfe20000000000 */
.L_x_10:
[----:B-1----:R-:W-:Y:S05]  /*0cf0*/  BSYNC.RECONVERGENT B0 ;  /* 0x0000000000007941 */ /* 0x002fea0003800200 */
.L_x_9:
[----:B------:R-:W1:Y:S01]  /*0d00*/  SHFL.IDX PT, R2, R83, RZ, 0x1f ;  /* 0x00001fff53027589 */ /* 0x000e6200000e0000 */
[----:B------:R-:W-:Y:S01]  /*0d10*/  NOP ;  /* 0x0000000000007918 */ /* 0x000fe20000000000 */
[----:B-1----:R-:W-:-:S13]  /*0d20*/  ISETP.NE.AND P0, PT, R2, 0x1, PT ;  /* 0x000000010200780c */ /* 0x002fda0003f05270 */
[----:B------:R-:W-:Y:S05]  /*0d30*/  @P0 BRA `(.L_x_11) ;  /* 0x0000000000400947 */ /* 0x000fea0003800000 */
[----:B------:R-:W1:Y:S01]  /*0d40*/  S2UR UR4, SR_CgaCtaId ;  /* 0x00000000000479c3 */ /* 0x000e620000008800 */
[----:B------:R-:W-:Y:S01]  /*0d50*/  UMOV UR5, 0x400 ;  /* 0x0000040000057882 */ /* 0x000fe20000000000 */
[----:B------:R-:W-:Y:S01]  /*0d60*/  UMOV UR8, 0x20 ;  /* 0x0000002000087882 */ /* 0x000fe20000000000 */
[----:B------:R-:W-:Y:S01]  /*0d70*/  UMOV UR6, 0x80 ;  /* 0x0000008000067882 */ /* 0x000fe20000000000 */
[----:B------:R-:W-:-:S04]  /*0d80*/  UIADD3 UR8, UPT, UPT, -UR8, 0x100000, URZ ;  /* 0x0010000008087890 */ /* 0x000fc8000fffe1ff */
[----:B------:R-:W-:Y:S02]  /*0d90*/  USHF.L.U32 UR9, UR8, 0xb, URZ ;  /* 0x0000000b08097899 */ /* 0x000fe400080006ff */
[----:B------:R-:W-:Y:S02]  /*0da0*/  USHF.L.U32 UR8, UR8, 0x1, URZ ;  /* 0x0000000108087899 */ /* 0x000fe400080006ff */
[----:B------:R-:W-:-:S04]  /*0db0*/  UIADD3 UR6, UPT, UPT, -UR6, 0x100000, URZ ;  /* 0x0010000006067890 */ /* 0x000fc8000fffe1ff */
[----:B------:R-:W-:Y:S02]  /*0dc0*/  USHF.L.U32 UR7, UR6, 0xb, URZ ;  /* 0x0000000b06077899 */ /* 0x000fe400080006ff */
[----:B------:R-:W-:Y:S01]  /*0dd0*/  USHF.L.U32 UR6, UR6, 0x1, URZ ;  /* 0x0000000106067899 */ /* 0x000fe200080006ff */
[----:B------:R-:W-:Y:S01]  /*0de0*/  ELECT P0, URZ, PT ;  /* 0x0000000000ff782f */ /* 0x000fe20003800000 */
[----:B-1----:R-:W-:Y:S01]  /*0df0*/  ULEA UR4, UR4, UR5, 0x18 ;  /* 0x0000000504047291 */ /* 0x002fe2000f8ec0ff */
[----:B------:R-:W1:Y:S11]  /*0e00*/  FENCE.VIEW.ASYNC.S ;  /* 0x00000000000073c6 */ /* 0x000e760000000000 */
[----:B-1----:R1:W2:Y:S01]  /*0e10*/  SYNCS.EXCH.64 URZ, [UR4+0x360], UR8 ;  /* 0x0003600804ff75b2 */ /* 0x0022a20008000100 */
[----:B------:R1:W3:Y:S01]  /*0e20*/  SYNCS.EXCH.64 URZ, [UR4+0x368], UR6 ;  /* 0x0003680604ff75b2 */ /* 0x0002e20008000100 */
[----:B------:R-:W-:Y:S01]  /*0e30*/  NOP ;  /* 0x0000000000007918 */ /* 0x000fe20000000000 */
.L_x_11:
[----:B------:R-:W4:Y:S01]  /*0e40*/  SHFL.IDX PT, R2, R83, RZ, 0x1f ;  /* 0x00001fff53027589 */ /* 0x000f2200000e0000 */
[----:B------:R-:W-:Y:S01]  /*0e50*/  NOP ;  /* 0x0000000000007918 */ /* 0x000fe20000000000 */
[----:B----4-:R-:W-:-:S13]  /*0e60*/  ISETP.NE.AND P0, PT, R2, 0x3, PT ;  /* 0x000000030200780c */ /* 0x010fda0003f05270 */
[----:B------:R-:W-:Y:S05]  /*0e70*/  @P0 BRA `(.L_x_12) ;  /* 0x0000000000300947 */ /* 0x000fea0003800000 */
[----:B-1----:R-:W1:Y:S01]  /*0e80*/  S2UR UR4, SR_CgaCtaId ;  /* 0x00000000000479c3 */ /* 0x002e620000008800 */
[----:B------:R-:W-:Y:S01]  /*0e90*/  UMOV UR6, 0x400 ;  /* 0x0000040000067882 */ /* 0x000fe20000000000 */
[----:B------:R-:W-:Y:S01]  /*0ea0*/  UMOV UR5, 0x20 ;  /* 0x0000002000057882 */ /* 0x000fe20000000000 */
[----:B------:R-:W-:Y:S01]  /*0eb0*/  ELECT P0, URZ, PT ;  /* 0x0000000000ff782f */ /* 0x000fe20003800000 */
[----:B-1----:R-:W-:Y:S02]  /*0ec0*/  ULEA UR6, UR4, UR6, 0x18 ;  /* 0x0000000604067291 */ /* 0x002fe4000f8ec0ff */
[----:B------:R-:W-:-:S04]  /*0ed0*/  UIADD3 UR4, UPT, UPT, -UR5, 0x100000, URZ ;  /* 0x0010000005047890 */ /* 0x000fc8000fffe1ff */
[----:B------:R-:W-:Y:S02]  /*0ee0*/  USHF.L.U32 UR5, UR4, 0xb, URZ ;  /* 0x0000000b04057899 */ /* 0x000fe400080006ff */
[----:B------:R-:W-:Y:S01]  /*0ef0*/  USHF.L.U32 UR4, UR4, 0x1, URZ ;  /* 0x0000000104047899 */ /* 0x000fe200080006ff */
[----:B------:R-:W1:Y:S11]  /*0f00*/  FENCE.VIEW.ASYNC.S ;  /* 0x00000000000073c6 */ /* 0x000e760000000000 */
[----:B-1----:R4:W1:Y:S01]  /*0f10*/  SYNCS.EXCH.64 URZ, [UR6+0x370], UR4 ;  /* 0x0003700406ff75b2 */ /* 0x0028620008000100 */
[----:B------:R4:W1:Y:S02]  /*0f20*/  SYNCS.EXCH.64 URZ, [UR6+0x378], UR4 ;  /* 0x0003780406ff75b2 */ /* 0x0008640008000100 */
[----:B----4-:R-:W-:Y:S01]  /*0f30*/  NOP ;  /* 0x0000000000007918 */ /* 0x010fe20000000000 */
.L_x_12:
[----:B------:R-:W4:Y:S01]  /*0f40*/  SHFL.IDX PT, R2, R83, RZ, 0x1f ;  /* 0x00001fff53027589 */ /* 0x000f2200000e0000 */
[----:B------:R-:W-:Y:S01]  /*0f50*/  NOP ;  /* 0x0000000000007918 */ /* 0x000fe20000000000 */
[----:B----4-:R-:W-:-:S13]  /*0f60*/  ISETP.NE.AND P0, PT, R2, 0x4, PT ;  /* 0x000000040200780c */ /* 0x010fda0003f05270 */
[----:B------:R-:W-:Y:S05]  /*0f70*/  @P0 BRA `(.L_x_13) ;  /* 0x0000000000440947 */ /* 0x000fea0003800000 */
[----:B-1----:R-:W1:Y:S01]  /*0f80*/  S2UR UR6, SR_CgaCtaId ;  /* 0x00000000000679c3 */ /* 0x002e620000008800 */
[----:B------:R-:W-:Y:S01]  /*0f90*/  UMOV UR4, 0x100 ;  /* 0x0000010000047882 */ /* 0x000fe20000000000 */
[----:B------:R-:W-:Y:S01]  /*0fa0*/  UMOV UR5, 0x400 ;  /* 0x0000040000057882 */ /* 0x000fe20000000000 */
[----:B------:R-:W-:Y:S01]  /*0fb0*/  USEL UR4, UR4, 0xe0, UP2 ;  /* 0x000000e004047887 */ /* 0x000fe20009000000 */
[----:B------:R-:W-:Y:S01]  /*0fc0*/  UMOV UR8, 0x1 ;  /* 0x0000000100087882 */ /* 0x000fe20000000000 */
[----:B------:R-:W-:Y:S01]  /*0fd0*/  ELECT P0, URZ, PT ;  /* 0x0000000000ff782f */ /* 0x000fe20003800000 */
[----:B------:R-:W-:-:S04]  /*0fe0*/  UIADD3 UR8, UPT, UPT, -UR8, 0x100000, URZ ;  /* 0x0010000008087890 */ /* 0x000fc8000fffe1ff */
[----:B------:R-:W-:Y:S02]  /*0ff0*/  USHF.L.U32 UR9, UR8, 0xb, URZ ;  /* 0x0000000b08097899 */ /* 0x000fe400080006ff */
[----:B------:R-:W-:Y:S02]  /*1000*/  USHF.L.U32 UR8, UR8, 0x1, URZ ;  /* 0x0000000108087899 */ /* 0x000fe400080006ff */
[----:B-1----:R-:W-:Y:S02]  /*1010*/  ULEA UR6, UR6, UR5, 0x18 ;  /* 0x0000000506067291 */ /* 0x002fe4000f8ec0ff */
[----:B------:R-:W-:-:S04]  /*1020*/  UIADD3 UR4, UPT, UPT, -UR4, 0x100000, URZ ;  /* 0x0010000004047890 */ /* 0x000fc8000fffe1ff */
[----:B------:R-:W-:Y:S02]  /*1030*/  USHF.L.U32 UR5, UR4, 0xb, URZ ;  /* 0x0000000b04057899 */ /* 0x000fe400080006ff */
[----:B------:R-:W-:Y:S01]  /*1040*/  USHF.L.U32 UR4, UR4, 0x1, URZ ;  /* 0x0000000104047899 */ /* 0x000fe200080006ff */
[----:B------:R-:W1:Y:S03]  /*1050*/  FENCE.VIEW.ASYNC.S ;  /* 0x00000000000073c6 */ /* 0x000e660000000000 */
[----:B-1----:R4:W1:Y:S08]  /*1060*/  SYNCS.EXCH.64 URZ, [UR6+0x380], UR8 ;  /* 0x0003800806ff75b2 */ /* 0x0028700008000100 */
[----:B------:R4:W1:Y:S02]  /*1070*/  SYNCS.EXCH.64 URZ, [UR6+0x388], UR4 ;  /* 0x0003880406ff75b2 */ /* 0x0008640008000100 */
[----:B----4-:R-:W-:Y:S01]  /*1080*/  NOP ;  /* 0x0000000000007918 */ /* 0x010fe20000000000 */
.L_x_13:
[----:B------:R-:W4:Y:S01]  /*1090*/  SHFL.IDX PT, R2, R83, RZ, 0x1f ;  /* 0x00001fff53027589 */ /* 0x000f2200000e0000 */
[----:B------:R-:W1:Y:S01]  /*10a0*/  S2UR UR50, SR_CTAID.X ;  /* 0x00000000003279c3 */ /* 0x000e620000002500 */
[----:B------:R-:W-:-:S07]  /*10b0*/  NOP ;  /* 0x0000000000007918 */ /* 0x000fce0000000000 */
[----:B------:R-:W1:Y:S01]  /*10c0*/  S2UR UR45, SR_CTAID.Y ;  /* 0x00000000002d79c3 */ /* 0x000e620000002600 */
[----:B----4-:R-:W-:-:S13]  /*10d0*/  ISETP.NE.AND P0, PT, R2, 0x5, PT ;  /* 0x000000050200780c */ /* 0x010fda0003f05270 */
[----:B-1----:R-:W-:Y:S05]  /*10e0*/  @P0 BRA `(.L_x_14) ;  /* 0x0000000000480947 */ /* 0x002fea0003800000 */
        /* <DEDUP_REMOVED lines=13> */
[----:B-1----:R1:W4:Y:S01]  /*11c0*/  SYNCS.EXCH.64 URZ, [UR4+0x390], UR8 ;  /* 0x0003900804ff75b2 */ /* 0x0023220008000100 */
[----:B------:R1:W1:Y:S01]  /*11d0*/  SYNCS.EXCH.64 URZ, [UR4+0x3a0], UR6 ;  /* 0x0003a00604ff75b2 */ /* 0x0002620008000100 */
[----:B------:R1:W1:Y:S01]  /*11e0*/  SYNCS.EXCH.64 URZ, [UR4+0x398], UR8 ;  /* 0x0003980804ff75b2 */ /* 0x0002620008000100 */
[----:B------:R1:W1:Y:S01]  /*11f0*/  SYNCS.EXCH.64 URZ, [UR4+0x3a8], UR6 ;  /* 0x0003a80604ff75b2 */ /* 0x0002620008000100 */
[----:B------:R-:W-:Y:S01]  /*1200*/  NOP ;  /* 0x0000000000007918 */ /* 0x000fe20000000000 */
.L_x_14:
[----:B------:R-:W-:-:S05]  /*1210*/  CS2R.32 R71, SR_CgaSize ;  /* 0x0000000000477805 */ /* 0x000fca0000008a00 */
[----:B------:R-:W-:-:S05]  /*1220*/  IMAD R71, R71, -0xa0, RZ ;  /* 0xffffff6047477824 */ /* 0x000fca00078e02ff */
[----:B------:R-:W-:-:S14]  /*1230*/  R2UR UR5, R71 ;  /* 0x00000000470572ca */ /* 0x000fdc00000e0000 */
[----:B------:R-:W2:Y:S01]  /*1240*/  LDCU UR5, c[0x0][UR5+0x2b0] ;  /* 0x00005600050577ac */ /* 0x000ea20008000800 */
[----:B------:R-:W-:Y:S02]  /*1250*/  I2FP.F32.U32 R5, UR50 ;  /* 0x0000003200057c45 */ /* 0x000fe40008201000 */
[----:B------:R-:W-:-:S05]  /*1260*/  CS2R.32 R2, SR_CgaSize ;  /* 0x0000000000027805 */ /* 0x000fca0000008a00 */
[----:B------:R-:W-:-:S06]  /*1270*/  IMAD R2, R2, -0xa0, RZ ;  /* 0xffffff6002027824 */ /* 0x000fcc00078e02ff */
[----:B------:R-:W3:Y:S01]  /*1280*/  LDC R2, c[0x0][R2+0x2a0] ;  /* 0x0000a80002027b82 */ /* 0x000ee20000000800 */
[----:B------:R-:W-:Y:S02]  /*1290*/  I2FP.F32.U32 R4, UR45 ;  /* 0x0000002d00047c45 */ /* 0x000fe40008201000 */
[----:B------:R-:W-:-:S05]  /*12a0*/  CS2R.32 R71, SR_CgaSize ;  /* 0x0000000000477805 */ /* 0x000fca0000008a00 */
[----:B------:R-:W-:-:S05]  /*12b0*/  IMAD R71, R71, -0xa0, RZ ;  /* 0xffffff6047477824 */ /* 0x000fca00078e02ff */
[----:B-1----:R-:W-:-:S14]  /*12c0*/  R2UR UR4, R71 ;  /* 0x00000000470472ca */ /* 0x002fdc00000e0000 */
[----:B------:R-:W1:Y:S01]  /*12d0*/  LDCU UR4, c[0x0][UR4+0x2b4] ;  /* 0x00005680040477ac */ /* 0x000e620008000800 */
[----:B------:R-:W-:Y:S01]  /*12e0*/  NOP ;  /* 0x0000000000007918 */ /* 0x000fe20000000000 */
[----:B------:R-:W3:Y:S01]  /*12f0*/  S2R R17, SR_CTAID.Z ;  /* 0x0000000000117919 */ /* 0x000ee20000002700 */
[----:B------:R-:W4:Y:S01]  /*1300*/  LDCU UR18, c[0x0][0xc24] ;  /* 0x00018480ff1277ac */ /* 0x000f220008000800 */
[----:B------:R-:W-:-:S05]  /*1310*/  CS2R.32 R3, SR_CgaSize ;  /* 0x0000000000037805 */ /* 0x000fca0000008a00 */
[----:B------:R-:W-:-:S06]  /*1320*/  IMAD R3, R3, -0xa0, RZ ;  /* 0xffffff6003037824 */ /* 0x000fcc00078e02ff */
[----:B------:R-:W3:Y:S01]  /*1330*/  LDC R3, c[0x0][R3+0x2a4] ;  /* 0x0000a90003037b82 */ /* 0x000ee20000000800 */
[----:B--2---:R-:W-:Y:S01]  /*1340*/  FMUL R5, R5, UR5 ;  /* 0x0000000505057c20 */ /* 0x004fe20008400000 */
[----:B-1----:R-:W-:-:S03]  /*1350*/  FMUL R4, R4, UR4 ;  /* 0x0000000404047c20 */ /* 0x002fc60008400000 */
[----:B------:R-:W1:Y:S01]  /*1360*/  F2I.U32.TRUNC.NTZ R71, R5 ;  /* 0x0000000500477305 */ /* 0x000e62000020f000 */
[----:B----4-:R-:W-:-:S07]  /*1370*/  UISETP.GE.AND UP0, UPT, UR18, 0x1, UPT ;  /* 0x000000011200788c */ /* 0x010fce000bf06270 */
[----:B------:R-:W2:Y:S01]  /*1380*/  F2I.U32.TRUNC.NTZ R70, R4 ;  /* 0x0000000400467305 */ /* 0x000ea2000020f000 */
[----:B-1----:R-:W-:-:S05]  /*1390*/  IADD3 R71, PT, PT, -R71, RZ, RZ ;  /* 0x000000ff47477210 */ /* 0x002fca0007ffe1ff */
[----:B---3--:R-:W-:Y:S01]  /*13a0*/  IMAD R71, R2, R71, UR50 ;  /* 0x0000003202477e24 */ /* 0x008fe2000f8e0247 */
[----:B--2---:R-:W-:-:S05]  /*13b0*/  IADD3 R70, PT, PT, -R70, RZ, RZ ;  /* 0x000000ff46467210 */ /* 0x004fca0007ffe1ff */
[----:B------:R-:W-:Y:S01]  /*13c0*/  IMAD R70, R3, R70, UR45 ;  /* 0x0000002d03467e24 */ /* 0x000fe2000f8e0246 */
[----:B------:R-:W-:Y:S06]  /*13d0*/  BAR.SYNC.DEFER_BLOCKING 0x0 ;  /* 0x0000000000007b1d */ /* 0x000fec0000010000 */
[----:B------:R-:W-:Y:S05]  /*13e0*/  BRA.U !UP0, `(.L_x_15) ;  /* 0x0000000108d47547 */ /* 0x000fea000b800000 */
[----:B------:R-:W1:Y:S01]  /*13f0*/  LDCU.128 UR20, c[0x0][0xc10] ;  /* 0x00018200ff1477ac */ /* 0x000e620008000c00 */
[----:B------:R-:W2:Y:S01]  /*1400*/  LDCU UR14, c[0x0][0x370] ;  /* 0x00006e00ff0e77ac */ /* 0x000ea20008000800 */
[----:B------:R-:W3:Y:S01]  /*1410*/  LDCU UR8, c[0x0][0x374] ;  /* 0x00006e80ff0877ac */ /* 0x000ee20008000800 */
[----:B------:R-:W4:Y:S01]  /*1420*/  LDCU UR19, c[0x0][0xc0c] ;  /* 0x00018180ff1377ac */ /* 0x000f220008000800 */
[----:B------:R-:W4:Y:S01]  /*1430*/  LDCU UR9, c[0x0][0xc20] ;  /* 0x00018400ff0977ac */ /* 0x000f220008000800 */
[----:B------:R-:W4:Y:S01]  /*1440*/  LDCU.64 UR16, c[0x0][0xc28] ;  /* 0x00018500ff1077ac */ /* 0x000f220008000a00 */
[----:B-1----:R-:W-:Y:S02]  /*1450*/  UISETP.NE.AND UP0, UPT, UR22, 0x1, UPT ;  /* 0x000000011600788c */ /* 0x002fe4000bf05270 */
[----:B---3--:R-:W-:Y:S02]  /*1460*/  UIMAD.WIDE.U32 UR4, UR8, UR23, URZ ;  /* 0x00000017080472a5 */ /* 0x008fe4000f8e00ff */
[----:B--2---:R-:W-:-:S02]  /*1470*/  UIMAD.WIDE.U32 UR6, UR14, UR20, URZ ;  /* 0x000000140e0672a5 */ /* 0x004fc4000f8e00ff */
[----:B----4-:R-:W-:Y:S02]  /*1480*/  UISETP.NE.AND UP1, UPT, UR19, 0x1, UPT ;  /* 0x000000011300788c */ /* 0x010fe4000bf25270 */
[----:B------:R-:W-:Y:S01]  /*1490*/  UIMAD.WIDE.U32 UR10, UR45, UR23, URZ ;  /* 0x000000172d0a72a5 */ /* 0x000fe2000f8e00ff */
[----:B------:R-:W-:Y:S01]  /*14a0*/  UMOV UR4, UR5 ;  /* 0x0000000500047c82 */ /* 0x000fe20008000000 */
[----:B------:R-:W-:Y:S02]  /*14b0*/  UISETP.NE.AND UP4, UPT, UR18, 0x1, UPT ;  /* 0x000000011200788c */ /* 0x000fe4000bf85270 */
[----:B------:R-:W-:-:S03]  /*14c0*/  @UP0 USHF.R.U32.HI UR8, URZ, UR9, UR4 ;  /* 0x00000009ff080299 */ /* 0x000fc60008011604 */
[----:B------:R-:W-:Y:S01]  /*14d0*/  UMOV UR6, UR11 ;  /* 0x0000000b00067c82 */ /* 0x000fe20008000000 */
[----:B------:R-:W-:Y:S01]  /*14e0*/  UMOV UR4, UR7 ;  /* 0x0000000700047c82 */ /* 0x000fe20008000000 */
[----:B------:R-:W-:Y:S02]  /*14f0*/  USHF.R.U32.HI UR10, URZ, UR9, UR6 ;  /* 0x00000009ff0a7299 */ /* 0x000fe40008011606 */
[----:B------:R-:W-:Y:S02]  /*1500*/  @UP1 USHF.R.U32.HI UR14, URZ, UR21, UR4 ;  /* 0x00000015ff0e1299 */ /* 0x000fe40008011604 */
[----:B------:R-:W-:Y:S02]  /*1510*/  UIMAD.WIDE.U32 UR4, UR8, UR16, URZ ;  /* 0x00000010080472a5 */ /* 0x000fe4000f8e00ff */
[----:B------:R-:W-:Y:S02]  /*1520*/  UIMAD.WIDE.U32 UR12, UR50, UR20, URZ ;  /* 0x00000014320c72a5 */ /* 0x000fe4000f8e00ff */
[----:B------:R-:W-:-:S03]  /*1530*/  UIMAD.WIDE.U32 UR6, UR14, UR16, URZ ;  /* 0x000000100e0672a5 */ /* 0x000fc6000f8e00ff */
[----:B------:R-:W-:Y:S02]  /*1540*/  UMOV UR4, UR5 ;  /* 0x0000000500047c82 */ /* 0x000fe40008000000 */
[----:B------:R-:W-:Y:S01]  /*1550*/  @UP4 USHF.R.U32.HI UR8, URZ, UR17, UR4 ;  /* 0x00000011ff084299 */ /* 0x000fe20008011604 */
[----:B------:R-:W-:Y:S02]  /*1560*/  UMOV UR9, UR13 ;  /* 0x0000000d00097c82 */ /* 0x000fe40008000000 */
[----:B------:R-:W-:Y:S01]  /*1570*/  UMOV UR4, UR7 ;  /* 0x0000000700047c82 */ /* 0x000fe20008000000 */
[----:B------:R-:W-:Y:S02]  /*1580*/  USHF.R.U32.HI UR21, URZ, UR21, UR9 ;  /* 0x00000015ff157299 */ /* 0x000fe40008011609 */
[----:B------:R-:W-:Y:S02]  /*1590*/  @UP4 USHF.R.U32.HI UR14, URZ, UR17, UR4 ;  /* 0x00000011ff0e4299 */ /* 0x000fe40008011604 */
[----:B------:R-:W-:-:S02]  /*15a0*/  USEL UR9, UR45, UR10, !UP0 ;  /* 0x0000000a2d097287 */ /* 0x000fc4000c000000 */
[----:B------:R-:W-:Y:S02]  /*15b0*/  UIMAD UR4, UR8, UR18, URZ ;  /* 0x00000012080472a4 */ /* 0x000fe4000f8e02ff */
[----:B------:R-:W-:Y:S02]  /*15c0*/  USEL UR6, UR50, UR21, !UP1 ;  /* 0x0000001532067287 */ /* 0x000fe4000c800000 */
[----:B------:R-:W-:Y:S02]  /*15d0*/  UISETP.GE.AND UP0, UPT, UR9, UR4, UPT ;  /* 0x000000040900728c */ /* 0x000fe4000bf06270 */
[----:B------:R-:W-:Y:S02]  /*15e0*/  UIMAD.WIDE.U32 UR4, UR9, UR16, URZ ;  /* 0x00000010090472a5 */ /* 0x000fe4000f8e00ff */
[----:B------:R-:W-:Y:S02]  /*15f0*/  UIMAD UR7, UR14, UR18, URZ ;  /* 0x000000120e0772a4 */ /* 0x000fe4000f8e02ff */
[----:B------:R-:W-:-:S02]  /*1600*/  UIMAD.WIDE.U32 UR10, UR6, UR16, URZ ;  /* 0x00000010060a72a5 */ /* 0x000fc4000f8e00ff */
[----:B------:R-:W-:Y:S01]  /*1610*/  UISETP.GE.OR UP0, UPT, UR6, UR7, UP0 ;  /* 0x000000070600728c */ /* 0x000fe20008706670 */
[----:B------:R-:W-:Y:S01]  /*1620*/  UMOV UR4, UR5 ;  /* 0x0000000500047c82 */ /* 0x000fe20008000000 */
[----:B------:R-:W-:Y:S02]  /*1630*/  UIADD3 UR8, UPT, UPT, -UR9, URZ, URZ ;  /* 0x000000ff09087290 */ /* 0x000fe4000fffe1ff */
[----:B------:R-:W-:Y:S02]  /*1640*/  USHF.R.U32.HI UR4, URZ, UR17, UR4 ;  /* 0x00000011ff047299 */ /* 0x000fe40008011604 */
[----:B------:R-:W-:Y:S02]  /*1650*/  UIMAD UR45, UR22, UR8, UR45 ;  /* 0x00000008162d72a4 */ /* 0x000fe4000f8e022d */
[----:B------:R-:W-:Y:S02]  /*1660*/  USEL UR7, UR9, UR4, !UP4 ;  /* 0x0000000409077287 */ /* 0x000fe4000e000000 */
[----:B------:R-:W-:Y:S01]  /*1670*/  UIADD3 UR10, UPT, UPT, -UR6, URZ, URZ ;  /* 0x000000ff060a7290 */ /* 0x000fe2000fffe1ff */
[----:B------:R-:W-:-:S02]  /*1680*/  @!UP0 UMOV UR4, UR11 ;  /* 0x0000000b00048c82 */ /* 0x000fc40008000000 */
[----:B------:R-:W-:Y:S02]  /*1690*/  @!UP0 USHF.R.U32.HI UR5, URZ, UR17, UR4 ;  /* 0x00000011ff058299 */ /* 0x000fe40008011604 */
[----:B------:R-:W-:Y:S02]  /*16a0*/  UIADD3 UR4, UPT, UPT, -UR7, URZ, URZ ;  /* 0x000000ff07047290 */ /* 0x000fe4000fffe1ff */
[----:B------:R-:W-:Y:S02]  /*16b0*/  @!UP0 USEL UR5, UR6, UR5, !UP4 ;  /* 0x0000000506058287 */ /* 0x000fe4000e000000 */
[----:B------:R-:W-:Y:S02]  /*16c0*/  UIMAD UR8, UR18, UR4, UR9 ;  /* 0x00000004120872a4 */ /* 0x000fe4000f8e0209 */
[----:B------:R-:W-:Y:S02]  /*16d0*/  @!UP0 UIADD3 UR4, UPT, UPT, UR7, -UR5, URZ ;  /* 0x8000000507048290 */ /* 0x000fe4000fffe0ff */
[----:B------:R-:W-:-:S02]  /*16e0*/  @!UP0 UIMAD UR8, UR8, UR14, UR5 ;  /* 0x0000000e080882a4 */ /* 0x000fc4000f8e0205 */
[----:B------:R-:W-:Y:S02]  /*16f0*/  @!UP0 UIMAD UR9, UR4, UR18, UR6 ;  /* 0x00000012040982a4 */ /* 0x000fe4000f8e0206 */
[----:B------:R-:W-:Y:S02]  /*1700*/  UIMAD UR4, UR19, UR10, UR50 ;  /* 0x0000000a130472a4 */ /* 0x000fe4000f8e0232 */
[----:B------:R-:W-:Y:S01]  /*1710*/  UIMAD UR45, UR9, UR22, UR45 ;  /* 0x00000016092d72a4 */ /* 0x000fe2000f8e022d */
[----:B------:R-:W-:Y:S02]  /*1720*/  @!UP0 UMOV UR6, UR8 ;  /* 0x0000000800068c82 */ /* 0x000fe40008000000 */
[----:B------:R-:W-:-:S12]  /*1730*/  UIMAD UR50, UR6, UR19, UR4 ;  /* 0x00000013063272a4 */ /* 0x000fd8000f8e0204 */
.L_x_15:
[----:B------:R-:W1:Y:S02]  /*1740*/  LDCU UR4, c[0x0][0xc30] ;  /* 0x00018600ff0477ac */ /* 0x000e640008000800 */
[----:B-1----:R-:W-:-:S09]  /*1750*/  UISETP.NE.AND UP0, UPT, UR4, 0x1, UPT ;  /* 0x000000010400788c */ /* 0x002fd2000bf05270 */
[----:B------:R-:W-:Y:S05]  /*1760*/  BRA.U UP0, `(.L_x_16) ;  /* 0x0000000100447547 */ /* 0x000fea000b800000 */
[----:B------:R-:W1:Y:S01]  /*1770*/  LDCU.128 UR8, c[0x0][0xc10] ;  /* 0x00018200ff0877ac */ /* 0x000e620008000c00 */
[----:B------:R-:W2:Y:S01]  /*1780*/  LDCU UR12, c[0x0][0xc0c] ;  /* 0x00018180ff0c77ac */ /* 0x000ea20008000800 */
[----:B------:R-:W3:Y:S01]  /*1790*/  LDCU UR13, c[0x0][0xc20] ;  /* 0x00018400ff0d77ac */ /* 0x000ee20008000800 */
[----:B-1----:R-:W-:Y:S02]  /*17a0*/  UIMAD.WIDE.U32 UR6, UR50, UR8, URZ ;  /* 0x00000008320672a5 */ /* 0x002fe4000f8e00ff */
[----:B------:R-:W-:Y:S02]  /*17b0*/  UIMAD.WIDE.U32 UR4, UR45, UR11, URZ ;  /* 0x0000000b2d0472a5 */ /* 0x000fe4000f8e00ff */
[----:B--2---:R-:W-:Y:S02]  /*17c0*/  UISETP.NE.AND UP1, UPT, UR12, 0x1, UPT ;  /* 0x000000010c00788c */ /* 0x004fe4000bf25270 */
[----:B------:R-:W-:Y:S01]  /*17d0*/  UISETP.NE.AND UP0, UPT, UR10, 0x1, UPT ;  /* 0x000000010a00788c */ /* 0x000fe2000bf05270 */
[----:B------:R-:W-:-:S02]  /*17e0*/  UMOV UR6, UR7 ;  /* 0x0000000700067c82 */ /* 0x000fc40008000000 */
[----:B------:R-:W-:Y:S01]  /*17f0*/  UMOV UR4, UR5 ;  /* 0x0000000500047c82 */ /* 0x000fe20008000000 */
[----:B------:R-:W-:Y:S02]  /*1800*/  USHF.R.U32.HI UR6, URZ, UR9, UR6 ;  /* 0x00000009ff067299 */ /* 0x000fe40008011606 */
[----:B---3--:R-:W-:Y:S02]  /*1810*/  USHF.R.U32.HI UR4, URZ, UR13, UR4 ;  /* 0x0000000dff047299 */ /* 0x008fe40008011604 */
[----:B------:R-:W-:Y:S02]  /*1820*/  USEL UR5, UR50, UR6, !UP1 ;  /* 0x0000000632057287 */ /* 0x000fe4000c800000 */
[----:B------:R-:W-:-:S04]  /*1830*/  USEL UR4, UR45, UR4, !UP0 ;  /* 0x000000042d047287 */ /* 0x000fc8000c000000 */
[----:B------:R-:W-:Y:S02]  /*1840*/  UIADD3 UR6, UPT, UPT, UR5, -UR4, URZ ;  /* 0x8000000405067290 */ /* 0x000fe4000fffe0ff */
[----:B------:R-:W-:Y:S02]  /*1850*/  UIADD3 UR4, UPT, UPT, -UR5, UR4, URZ ;  /* 0x0000000405047290 */ /* 0x000fe4000fffe1ff */
[----:B------:R-:W-:Y:S02]  /*1860*/  UIMAD UR45, UR6, UR10, UR45 ;  /* 0x0000000a062d72a4 */ /* 0x000fe4000f8e022d */
[----:B------:R-:W-:-:S12]  /*1870*/  UIMAD UR50, UR4, UR12, UR50 ;  /* 0x0000000c043272a4 */ /* 0x000fd8000f8e0232 */
.L_x_16:
[----:B------:R-:W-:Y:S01]  /*1880*/  BAR.SYNC.DEFER_BLOCKING 0x0 ;  /* 0x0000000000007b1d */ /* 0x000fe20000010000 */
[----:B------:R-:W-:Y:S01]  /*1890*/  UISETP.NE.AND UP0, UPT, UR15, 0x2, UPT ;  /* 0x000000020f00788c */ /* 0x000fe2000bf05270 */
[----:B------:R-:W-:Y:S02]  /*18a0*/  ISETP.NE.OR P2, PT, R0, 0x2, !P2 ;  /* 0x000000020000780c */ /* 0x000fe40005745670 */
[----:B------:R-:W-:Y:S02]  /*18b0*/  LOP3.LUT R0, R76, 0x1f, RZ, 0xc0, !PT ;  /* 0x0000001f4c007812 */ /* 0x000fe400078ec0ff */
[----:B------:R-:W1:Y:S04]  /*18c0*/  LDCU UR39, c[0x0][0xc24] ;  /* 0x00018480ff2777ac */ /* 0x000e680008000800 */
[----:B------:R-:W-:Y:S05]  /*18d0*/  BRA.U UP0, `(.L_x_17) ;  /* 0x0000003d00147547 */ /* 0x000fea000b800000 */
[----:B------:R-:W2:Y:S01]  /*18e0*/  LDCU UR7, c[0x0][0x394] ;  /* 0x00007280ff0777ac */ /* 0x000ea20008000800 */
[----:B------:R-:W-:Y:S01]  /*18f0*/  PLOP3.LUT P1, PT, PT, PT, UP2, 0x80, 0x8 ;  /* 0x000000000008781c */ /* 0x000fe20003f2f028 */
[----:B------:R-:W-:Y:S01]  /*1900*/  IMAD.MOV.U32 R2, RZ, RZ, RZ ;  /* 0x000000ffff027224 */ /* 0x000fe200078e00ff */
[----:B------:R-:W-:Y:S01]  /*1910*/  ISETP.EQ.OR P3, PT, R0, RZ, P2 ;  /* 0x000000ff0000720c */ /* 0x000fe20001762670 */
[----:B------:R-:W3:Y:S01]  /*1920*/  LDCU UR6, c[0x0][0x5d8] ;  /* 0x0000bb00ff0677ac */ /* 0x000ee20008000800 */
[----:B------:R-:W-:Y:S01]  /*1930*/  PLOP3.LUT P1, PT, P1, PT, PT, 0x8, 0x80 ;  /* 0x000000000080781c */ /* 0x000fe20000f2e170 */
[----:B------:R-:W4:Y:S01]  /*1940*/  LDCU UR56, c[0x0][0x370] ;  /* 0x00006e00ff3877ac */ /* 0x000f220008000800 */
[----:B------:R-:W1:Y:S01]  /*1950*/  LDCU.64 UR48, c[0x0][0x348] ;  /* 0x00006900ff3077ac */ /* 0x000e620008000a00 */
[----:B------:R-:W1:Y:S01]  /*1960*/  LDCU UR55, c[0x0][0x374] ;  /* 0x00006e80ff3777ac */ /* 0x000e620008000800 */
[----:B--2---:R-:W-:Y:S02]  /*1970*/  UIADD3 UR5, UPT, UPT, UR7, 0x1f, URZ ;  /* 0x0000001f07057890 */ /* 0x004fe4000fffe0ff */
[----:B---3--:R-:W-:-:S02]  /*1980*/  UIADD3 UR6, UPT, UPT, UR6, 0x3f, URZ ;  /* 0x0000003f06067890 */ /* 0x008fc4000fffe0ff */
[----:B------:R-:W-:Y:S02]  /*1990*/  USHF.R.S32.HI UR4, URZ, 0x1f, UR5 ;  /* 0x0000001fff047899 */ /* 0x000fe40008011405 */
[----:B------:R-:W-:Y:S02]  /*19a0*/  UIADD3 UR60, UPT, UPT, UR7, 0x3e, URZ ;  /* 0x0000003e073c7890 */ /* 0x000fe4000fffe0ff */
[----:B------:R-:W-:Y:S02]  /*19b0*/  ULEA.HI UR4, UR4, UR5, URZ, 0x5 ;  /* 0x0000000504047291 */ /* 0x000fe4000f8f28ff */
[----:B------:R-:W-:Y:S02]  /*19c0*/  UIADD3 UR5, UPT, UPT, UR7, -0x1, URZ ;  /* 0xffffffff07057890 */ /* 0x000fe4000fffe0ff */
[----:B------:R-:W-:Y:S02]  /*19d0*/  USHF.R.S32.HI UR58, URZ, 0x5, UR4 ;  /* 0x00000005ff3a7899 */ /* 0x000fe40008011404 */
[----:B------:R-:W-:-:S02]  /*19e0*/  UISETP.GE.U32.AND UP1, UPT, UR5, -0x3f, UPT ;  /* 0xffffffc10500788c */ /* 0x000fc4000bf26070 */
[----:B------:R-:W-:Y:S02]  /*19f0*/  UISETP.LT.U32.AND UP0, UPT, UR58, 0x36, UPT ;  /* 0x000000363a00788c */ /* 0x000fe4000bf01070 */
[----:B------:R-:W-:Y:S02]  /*1a00*/  USHF.R.S32.HI UR4, URZ, 0x1f, UR6 ;  /* 0x0000001fff047899 */ /* 0x000fe40008011406 */
[----:B------:R-:W-:Y:S02]  /*1a10*/  USEL UR57, UR58, 0x36, UP0 ;  /* 0x000000363a397887 */ /* 0x000fe40008000000 */
[----:B------:R-:W-:Y:S02]  /*1a20*/  ULEA.HI UR4, UR4, UR6, URZ, 0x6 ;  /* 0x0000000604047291 */ /* 0x000fe4000f8f30ff */
[----:B------:R-:W-:Y:S02]  /*1a30*/  UIADD3 UR46, UPT, UPT, UR57, -0x1, URZ ;  /* 0xffffffff392e7890 */ /* 0x000fe4000fffe0ff */
[----:B------:R-:W-:-:S02]  /*1a40*/  @UP1 UIADD3 UR46, UPT, UPT, UR57, URZ, URZ ;  /* 0x000000ff392e1290 */ /* 0x000fc4000fffe0ff */
[----:B------:R-:W-:Y:S02]  /*1a50*/  USHF.R.S32.HI UR54, URZ, 0x6, UR4 ;  /* 0x00000006ff367899 */ /* 0x000fe40008011404 */
[----:B------:R-:W-:Y:S02]  /*1a60*/  UIADD3 UR59, UPT, UPT, UR58, -UR57, URZ ;  /* 0x800000393a3b7290 */ /* 0x000fe4000fffe0ff */
[----:B------:R-:W-:Y:S01]  /*1a70*/  UIADD3 UR46, UPT, UPT, UR46, 0x1, URZ ;  /* 0x000000012e2e7890 */ /* 0x000fe2000fffe0ff */
[----:B------:R-:W-:Y:S01]  /*1a80*/  UMOV UR29, 0x1 ;  /* 0x00000001001d7882 */ /* 0x000fe20000000000 */
[----:B-1--4-:R-:W-:-:S10]  /*1a90*/  UMOV UR38, URZ ;  /* 0x000000ff00267c82 */ /* 0x012fd40008000000 */
.L_x_33:
[----:B------:R-:W-:Y:S01]  /*1aa0*/  IMAD.U32 R4, RZ, RZ, UR54 ;  /* 0x00000036ff047e24 */ /* 0x000fe2000f8e00ff */
[----:B------:R-:W1:Y:S04]  /*1ab0*/  LDCU UR53, c[0x0][0x5dc] ;  /* 0x0000bb80ff3577ac */ /* 0x000e680008000800 */
[-C--:B------:R-:W-:Y:S01]  /*1ac0*/  IABS R0, R4.reuse ;  /* 0x0000000400007213 */ /* 0x080fe20000000000 */
[----:B------:R-:W2:Y:S01]  /*1ad0*/  LDCU UR11, c[0x0][0x5e0] ;  /* 0x0000bc00ff0b77ac */ /* 0x000ea20008000800 */
[----:B------:R-:W-:Y:S02]  /*1ae0*/  IABS R4, R4 ;  /* 0x0000000400047213 */ /* 0x000fe40000000000 */
[----:B------:R-:W-:Y:S01]  /*1af0*/  R2UR UR6, R0 ;  /* 0x00000000000672ca */ /* 0x000fe200000e0000 */
[----:B------:R-:W-:Y:S01]  /*1b00*/  UMOV UR44, 0x400 ;  /* 0x00000400002c7882 */ /* 0x000fe20000000000 */
[----:B------:R-:W-:Y:S01]  /*1b10*/  USHF.L.U32 UR42, UR50, 0x6, URZ ;  /* 0x00000006322a7899 */ /* 0x000fe200080006ff */
[----:B------:R-:W-:Y:S01]  /*1b20*/  UMOV UR19, URZ ;  /* 0x000000ff00137c82 */ /* 0x000fe20008000000 */
[----:B-1----:R-:W-:-:S09]  /*1b30*/  IMAD.U32 R3, RZ, RZ, UR53 ;  /* 0x00000035ff037e24 */ /* 0x002fd2000f8e00ff */
[----:B------:R-:W1:Y:S08]  /*1b40*/  I2F.RP R6, UR6 ;  /* 0x0000000600067d06 */ /* 0x000e700008209400 */
[----:B-1----:R-:W1:Y:S02]  /*1b50*/  MUFU.RCP R5, R6 ;  /* 0x0000000600057308 */ /* 0x002e640000001000 */
[----:B-1----:R-:W-:-:S06]  /*1b60*/  VIADD R5, R5, 0xffffffe ;  /* 0x0ffffffe05057836 */ /* 0x002fcc0000000000 */
[----:B------:R-:W1:Y:S02]  /*1b70*/  F2I.FTZ.U32.TRUNC.NTZ R0, R5 ;  /* 0x0000000500007305 */ /* 0x000e64000021f000 */
[----:B-1----:R-:W-:Y:S02]  /*1b80*/  R2UR UR5, R0 ;  /* 0x00000000000572ca */ /* 0x002fe400000e0000 */
[----:B------:R-:W-:Y:S01]  /*1b90*/  IABS R0, R3 ;  /* 0x0000000300007213 */ /* 0x000fe20000000000 */
[----:B------:R-:W-:-:S03]  /*1ba0*/  IMAD.U32 R3, RZ, RZ, UR45 ;  /* 0x0000002dff037e24 */ /* 0x000fc6000f8e00ff */
[----:B------:R-:W-:Y:S01]  /*1bb0*/  R2UR UR8, R0 ;  /* 0x00000000000872ca */ /* 0x000fe200000e0000 */
[----:B------:R-:W-:Y:S01]  /*1bc0*/  IMAD.MOV R0, RZ, RZ, -R4 ;  /* 0x000000ffff007224 */ /* 0x000fe200078e0a04 */
[----:B------:R-:W-:-:S04]  /*1bd0*/  IABS R3, R3 ;  /* 0x0000000300037213 */ /* 0x000fc80000000000 */
[----:B------:R-:W-:Y:S01]  /*1be0*/  R2UR UR9, R3 ;  /* 0x00000000030972ca */ /* 0x000fe200000e0000 */
[----:B------:R-:W-:-:S04]  /*1bf0*/  UIADD3 UR4, UPT, UPT, URZ, -UR5, URZ ;  /* 0x80000005ff047290 */ /* 0x000fc8000fffe0ff */
[----:B------:R-:W-:Y:S02]  /*1c00*/  UIMAD UR7, UR4, UR6, URZ ;  /* 0x00000006040772a4 */ /* 0x000fe4000f8e02ff */
[----:B------:R-:W1:Y:S01]  /*1c10*/  I2F.RP R3, UR8 ;  /* 0x0000000800037d06 */ /* 0x000e620008209400 */
[----:B------:R-:W-:Y:S02]  /*1c20*/  UMOV UR4, URZ ;  /* 0x000000ff00047c82 */ /* 0x000fe40008000000 */
[----:B------:R-:W-:Y:S02]  /*1c30*/  UIMAD.WIDE.U32 UR4, UR5, UR7, UR4 ;  /* 0x00000007050472a5 */ /* 0x000fe4000f8e0004 */
[----:B------:R-:W-:-:S05]  /*1c40*/  R2UR UR7, R0 ;  /* 0x00000000000772ca */ /* 0x000fca00000e0000 */
[----:B------:R-:W-:Y:S02]  /*1c50*/  UMOV UR4, UR5 ;  /* 0x0000000500047c82 */ /* 0x000fe40008000000 */
[----:B------:R-:W-:Y:S01]  /*1c60*/  UIMAD.WIDE.U32 UR4, UR4, UR9, URZ ;  /* 0x00000009040472a5 */ /* 0x000fe2000f8e00ff */
[----:B-1----:R-:W1:Y:S06]  /*1c70*/  MUFU.RCP R3, R3 ;  /* 0x0000000300037308 */ /* 0x002e6c0000001000 */
[----:B------:R-:W-:Y:S02]  /*1c80*/  UMOV UR4, UR5 ;  /* 0x0000000500047c82 */ /* 0x000fe40008000000 */
[----:B------:R-:W-:-:S04]  /*1c90*/  UIMAD UR5, UR4, UR7, UR9 ;  /* 0x00000007040572a4 */ /* 0x000fc8000f8e0209 */
[----:B------:R-:W-:Y:S01]  /*1ca0*/  UISETP.GT.U32.AND UP0, UPT, UR6, UR5, UPT ;  /* 0x000000050600728c */ /* 0x000fe2000bf04070 */
[----:B-1----:R-:W-:-:S10]  /*1cb0*/  VIADD R4, R3, 0xffffffe ;  /* 0x0ffffffe03047836 */ /* 0x002fd40000000000 */
[----:B------:R-:W-:Y:S01]  /*1cc0*/  @!UP0 UIADD3 UR5, UPT, UPT, UR5, -UR6, URZ ;  /* 0x8000000605058290 */ /* 0x000fe2000fffe0ff */
[----:B------:R-:W1:Y:S01]  /*1cd0*/  F2I.FTZ.U32.TRUNC.NTZ R0, R4 ;  /* 0x0000000400007305 */ /* 0x000e62000021f000 */
[----:B------:R-:W-:Y:S02]  /*1ce0*/  @!UP0 UIADD3 UR4, UPT, UPT, UR4, 0x1, URZ ;  /* 0x0000000104048890 */ /* 0x000fe4000fffe0ff */
[----:B------:R-:W-:Y:S02]  /*1cf0*/  UISETP.GE.U32.AND UP1, UPT, UR5, UR6, UPT ;  /* 0x000000060500728c */ /* 0x000fe4000bf26070 */
[----:B------:R-:W-:-:S04]  /*1d00*/  ULOP3.LUT UR5, UR45, UR54, URZ, 0x3c, !UPT ;  /* 0x000000362d057292 */ /* 0x000fc8000f8e3cff */
[----:B------:R-:W-:-:S05]  /*1d10*/  UISETP.GE.AND UP0, UPT, UR5, URZ, UPT ;  /* 0x000000ff0500728c */ /* 0x000fca000bf06270 */
[----:B------:R-:W-:Y:S01]  /*1d20*/  @UP1 UIADD3 UR4, UPT, UPT, UR4, 0x1, URZ ;  /* 0x0000000104041890 */ /* 0x000fe2000fffe0ff */
[----:B-1----:R-:W-:Y:S01]  /*1d30*/  R2UR UR5, R0 ;  /* 0x00000000000572ca */ /* 0x002fe200000e0000 */
[----:B------:R-:W-:Y:S01]  /*1d40*/  UISETP.NE.AND UP1, UPT, UR54, URZ, UPT ;  /* 0x000000ff3600728c */ /* 0x000fe2000bf25270 */
[----:B--2---:R-:W-:-:S04]  /*1d50*/  IMAD.U32 R0, RZ, RZ, UR11 ;  /* 0x0000000bff007e24 */ /* 0x004fc8000f8e00ff */
[----:B------:R-:W-:Y:S01]  /*1d60*/  UMOV UR7, UR4 ;  /* 0x0000000400077c82 */ /* 0x000fe20008000000 */
[----:B------:R-:W-:Y:S01]  /*1d70*/  IABS R0, R0 ;  /* 0x0000000000007213 */ /* 0x000fe20000000000 */
[----:B------:R-:W-:-:S03]  /*1d80*/  @!UP0 UIADD3 UR7, UPT, UPT, -UR7, URZ, URZ ;  /* 0x000000ff07078290 */ /* 0x000fc6000fffe1ff */
[----:B------:R-:W-:Y:S01]  /*1d90*/  R2UR UR9, R0 ;  /* 0x00000000000972ca */ /* 0x000fe200000e0000 */
[----:B------:R-:W-:Y:S02]  /*1da0*/  @!UP1 ULOP3.LUT UR7, URZ, UR54, URZ, 0x33, !UPT ;  /* 0x00000036ff079292 */ /* 0x000fe4000f8e33ff */
[----:B------:R-:W-:-:S04]  /*1db0*/  UIADD3 UR4, UPT, UPT, URZ, -UR5, URZ ;  /* 0x80000005ff047290 */ /* 0x000fc8000fffe0ff */
[----:B------:R-:W-:Y:S01]  /*1dc0*/  IMAD.U32 R3, RZ, RZ, UR7 ;  /* 0x00000007ff037e24 */ /* 0x000fe2000f8e00ff */
[----:B------:R-:W-:-:S03]  /*1dd0*/  UIMAD UR6, UR4, UR8, URZ ;  /* 0x00000008040672a4 */ /* 0x000fc6000f8e02ff */
[----:B------:R-:W-:Y:S01]  /*1de0*/  UMOV UR4, URZ ;  /* 0x000000ff00047c82 */ /* 0x000fe20008000000 */
[----:B------:R-:W-:Y:S01]  /*1df0*/  IABS R3, R3 ;  /* 0x0000000300037213 */ /* 0x000fe20000000000 */
[----:B------:R-:W-:-:S03]  /*1e00*/  UIMAD.WIDE.U32 UR4, UR5, UR6, UR4 ;  /* 0x00000006050472a5 */ /* 0x000fc6000f8e0004 */
[----:B------:R-:W-:Y:S02]  /*1e10*/  R2UR UR10, R3 ;  /* 0x00000000030a72ca */ /* 0x000fe400000e0000 */
[----:B------:R-:W1:Y:S02]  /*1e20*/  I2F.RP R3, UR9 ;  /* 0x0000000900037d06 */ /* 0x000e640008209400 */
[----:B------:R-:W-:-:S09]  /*1e30*/  UMOV UR4, UR5 ;  /* 0x0000000500047c82 */ /* 0x000fd20008000000 */
[----:B------:R-:W-:Y:S01]  /*1e40*/  UIMAD.WIDE.U32 UR4, UR4, UR10, URZ ;  /* 0x0000000a040472a5 */ /* 0x000fe2000f8e00ff */
[----:B-1----:R-:W1:Y:S06]  /*1e50*/  MUFU.RCP R0, R3 ;  /* 0x0000000300007308 */ /* 0x002e6c0000001000 */
[----:B------:R-:W-:Y:S02]  /*1e60*/  UMOV UR4, UR5 ;  /* 0x0000000500047c82 */ /* 0x000fe40008000000 */
[----:B------:R-:W-:-:S04]  /*1e70*/  UIADD3 UR5, UPT, UPT, -UR4, URZ, URZ ;  /* 0x000000ff04057290 */ /* 0x000fc8000fffe1ff */
[----:B------:R-:W-:-:S04]  /*1e80*/  UIMAD UR5, UR8, UR5, UR10 ;  /* 0x00000005080572a4 */ /* 0x000fc8000f8e020a */
[----:B------:R-:W-:Y:S01]  /*1e90*/  UISETP.GT.U32.AND UP0, UPT, UR8, UR5, UPT ;  /* 0x000000050800728c */ /* 0x000fe2000bf04070 */
[----:B-1----:R-:W-:Y:S02]  /*1ea0*/  VIADD R0, R0, 0xffffffe ;  /* 0x0ffffffe00007836 */ /* 0x002fe40000000000 */
[----:B------:R-:W-:-:S04]  /*1eb0*/  IMAD.U32 R3, RZ, RZ, UR29 ;  /* 0x0000001dff037e24 */ /* 0x000fc8000f8e00ff */
[----:B------:R-:W1:Y:S04]  /*1ec0*/  F2I.FTZ.U32.TRUNC.NTZ R0, R0 ;  /* 0x0000000000007305 */ /* 0x000e68000021f000 */
[----:B------:R-:W-:Y:S01]  /*1ed0*/  @!UP0 UIADD3 UR5, UPT, UPT, UR5, -UR8, URZ ;  /* 0x8000000805058290 */ /* 0x000fe2000fffe0ff */
[----:B------:R-:W-:Y:S01]  /*1ee0*/  SHF.L.U32 R3, R3, 0x1f, RZ ;  /* 0x0000001f03037819 */ /* 0x000fe200000006ff */
[----:B------:R-:W-:Y:S02]  /*1ef0*/  @!UP0 UIADD3 UR4, UPT, UPT, UR4, 0x1, URZ ;  /* 0x0000000104048890 */ /* 0x000fe4000fffe0ff */
[----:B------:R-:W-:Y:S01]  /*1f00*/  UISETP.GE.U32.AND UP1, UPT, UR5, UR8, UPT ;  /* 0x000000080500728c */ /* 0x000fe2000bf26070 */
[----:B------:R-:W2:Y:S01]  /*1f10*/  S2UR UR8, SR_CgaCtaId ;  /* 0x00000000000879c3 */ /* 0x000ea20000008800 */
[----:B------:R-:W-:-:S04]  /*1f20*/  ULOP3.LUT UR5, UR7, UR53, URZ, 0x3c, !UPT ;  /* 0x0000003507057292 */ /* 0x000fc8000f8e3cff */
[----:B------:R-:W-:-:S03]  /*1f30*/  UISETP.GE.AND UP0, UPT, UR5, URZ, UPT ;  /* 0x000000ff0500728c */ /* 0x000fc6000bf06270 */
[----:B-1----:R-:W-:Y:S02]  /*1f40*/  R2UR UR5, R0 ;  /* 0x00000000000572ca */ /* 0x002fe400000e0000 */
[----:B------:R-:W-:Y:S02]  /*1f50*/  @UP1 UIADD3 UR4, UPT, UPT, UR4, 0x1, URZ ;  /* 0x0000000104041890 */ /* 0x000fe4000fffe0ff */
[----:B------:R-:W-:-:S05]  /*1f60*/  UISETP.NE.AND UP1, UPT, UR53, URZ, UPT ;  /* 0x000000ff3500728c */ /* 0x000fca000bf25270 */
[----:B------:R-:W-:Y:S02]  /*1f70*/  UMOV UR6, UR4 ;  /* 0x0000000400067c82 */ /* 0x000fe40008000000 */
[----:B------:R-:W-:Y:S02]  /*1f80*/  @!UP0 UIADD3 UR6, UPT, UPT, -UR6, URZ, URZ ;  /* 0x000000ff06068290 */ /* 0x000fe4000fffe1ff */
[----:B------:R-:W-:Y:S02]  /*1f90*/  UIADD3 UR4, UPT, UPT, URZ, -UR5, URZ ;  /* 0x80000005ff047290 */ /* 0x000fe4000fffe0ff */
[----:B------:R-:W-:Y:S02]  /*1fa0*/  @!UP1 ULOP3.LUT UR6, URZ, UR53, URZ, 0x33, !UPT ;  /* 0x00000035ff069292 */ /* 0x000fe4000f8e33ff */
[----:B--2---:R-:W-:-:S04]  /*1fb0*/  ULEA UR44, UR8, UR44, 0x18 ;  /* 0x0000002c082c7291 */ /* 0x004fc8000f8ec0ff */
[----:B------:R-:W-:Y:S01]  /*1fc0*/  ULEA UR8, UR38, UR44, 0x3 ;  /* 0x0000002c26087291 */ /* 0x000fe2000f8e18ff */
[----:B------:R-:W-:-:S05]  /*1fd0*/  IMAD.U32 R0, RZ, RZ, UR6 ;  /* 0x00000006ff007e24 */ /* 0x000fca000f8e00ff */
[----:B------:R-:W-:-:S03]  /*1fe0*/  IABS R0, R0 ;  /* 0x0000000000007213 */ /* 0x000fc60000000000 */
[----:B------:R1:W2:Y:S01]  /*1ff0*/  SYNCS.PHASECHK.TRANS64.TRYWAIT P0, [UR8+0x1b0], R3 ;  /* 0x0001b003ff0075a7 */ /* 0x0002a20008001108 */
[----:B------:R-:W-:Y:S01]  /*2000*/  R2UR UR10, R0 ;  /* 0x00000000000a72ca */ /* 0x000fe200000e0000 */
[----:B------:R-:W-:-:S03]  /*2010*/  UIMAD UR8, UR4, UR9, URZ ;  /* 0x00000009040872a4 */ /* 0x000fc6000f8e02ff */
[----:B------:R-:W-:Y:S02]  /*2020*/  UMOV UR4, URZ ;  /* 0x000000ff00047c82 */ /* 0x000fe40008000000 */
[----:B------:R-:W-:Y:S02]  /*2030*/  UIMAD.WIDE.U32 UR4, UR5, UR8, UR4 ;  /* 0x00000008050472a5 */ /* 0x000fe4000f8e0004 */
[----:B------:R-:W-:-:S04]  /*2040*/  UIADD3 UR8, UPT, UPT, -UR6, URZ, URZ ;  /* 0x000000ff06087290 */ /* 0x000fc8000fffe1ff */
[----:B------:R-:W-:Y:S01]  /*2050*/  UIMAD UR53, UR53, UR8, UR7 ;  /* 0x00000008353572a4 */ /* 0x000fe2000f8e0207 */
[----:B------:R-:W-:Y:S02]  /*2060*/  UMOV UR4, UR5 ;  /* 0x0000000500047c82 */ /* 0x000fe40008000000 */
[----:B------:R-:W-:-:S07]  /*2070*/  UIMAD.WIDE.U32 UR4, UR4, UR10, URZ ;  /* 0x0000000a040472a5 */ /* 0x000fce000f8e00ff */
[----:B------:R-:W-:Y:S02]  /*2080*/  UMOV UR4, UR5 ;  /* 0x0000000500047c82 */ /* 0x000fe40008000000 */
[----:B------:R-:W-:-:S04]  /*2090*/  UIADD3 UR5, UPT, UPT, -UR4, URZ, URZ ;  /* 0x000000ff04057290 */ /* 0x000fc8000fffe1ff */
[----:B------:R-:W-:-:S04]  /*20a0*/  UIMAD UR5, UR9, UR5, UR10 ;  /* 0x00000005090572a4 */ /* 0x000fc8000f8e020a */
[----:B------:R-:W-:-:S11]  /*20b0*/  UISETP.GT.U32.AND UP0, UPT, UR9, UR5, UPT ;  /* 0x000000050900728c */ /* 0x000fd6000bf04070 */
[----:B------:R-:W-:Y:S02]  /*20c0*/  @!UP0 UIADD3 UR5, UPT, UPT, UR5, -UR9, URZ ;  /* 0x8000000905058290 */ /* 0x000fe4000fffe0ff */
[----:B------:R-:W-:Y:S02]  /*20d0*/  @!UP0 UIADD3 UR4, UPT, UPT, UR4, 0x1, URZ ;  /* 0x0000000104048890 */ /* 0x000fe4000fffe0ff */
[----:B------:R-:W-:Y:S02]  /*20e0*/  UISETP.GE.U32.AND UP1, UPT, UR5, UR9, UPT ;  /* 0x000000090500728c */ /* 0x000fe4000bf26070 */
[----:B------:R-:W-:-:S04]  /*20f0*/  ULOP3.LUT UR5, UR6, UR11, URZ, 0x3c, !UPT ;  /* 0x0000000b06057292 */ /* 0x000fc8000f8e3cff */
[----:B------:R-:W-:-:S05]  /*2100*/  UISETP.GE.AND UP0, UPT, UR5, URZ, UPT ;  /* 0x000000ff0500728c */ /* 0x000fca000bf06270 */
[----:B------:R-:W-:Y:S02]  /*2110*/  @UP1 UIADD3 UR4, UPT, UPT, UR4, 0x1, URZ ;  /* 0x0000000104041890 */ /* 0x000fe4000fffe0ff */
[----:B------:R-:W-:-:S05]  /*2120*/  UISETP.NE.AND UP1, UPT, UR11, URZ, UPT ;  /* 0x000000ff0b00728c */ /* 0x000fca000bf25270 */
[----:B------:R-:W-:Y:S01]  /*2130*/  UMOV UR37, UR4 ;  /* 0x0000000400257c82 */ /* 0x000fe20008000000 */
[----:B------:R-:W-:Y:S02]  /*2140*/  UIADD3 UR4, UPT, UPT, -UR7, URZ, URZ ;  /* 0x000000ff07047290 */ /* 0x000fe4000fffe1ff */
[----:B------:R-:W-:Y:S02]  /*2150*/  @!UP0 UIADD3 UR37, UPT, UPT, -UR37, URZ, URZ ;  /* 0x000000ff25258290 */ /* 0x000fe4000fffe1ff */
[----:B------:R-:W-:Y:S02]  /*2160*/  UISETP.GE.U32.AND UP0, UPT, UR60, 0x3f, UPT ;  /* 0x0000003f3c00788c */ /* 0x000fe4000bf06070 */
[----:B------:R-:W-:Y:S02]  /*2170*/  @!UP1 ULOP3.LUT UR37, URZ, UR11, URZ, 0x33, !UPT ;  /* 0x0000000bff259292 */ /* 0x000fe4000f8e33ff */
[----:B------:R-:W-:Y:S02]  /*2180*/  UIMAD UR4, UR54, UR4, UR45 ;  /* 0x00000004360472a4 */ /* 0x000fe4000f8e022d */
[----:B------:R-:W-:-:S02]  /*2190*/  UIADD3 UR5, UPT, UPT, -UR37, URZ, URZ ;  /* 0x000000ff25057290 */ /* 0x000fc4000fffe1ff */
[----:B------:R-:W-:Y:S02]  /*21a0*/  USHF.L.U32 UR10, UR4, 0x6, URZ ;  /* 0x00000006040a7899 */ /* 0x000fe400080006ff */
[----:B------:R-:W-:Y:S01]  /*21b0*/  UIMAD UR45, UR11, UR5, UR6 ;  /* 0x000000050b2d72a4 */ /* 0x000fe2000f8e0206 */
[----:B-1----:R-:W-:Y:S11]  /*21c0*/  BRA.U !UP0, `(.L_x_18) ;  /* 0x0000000508547547 */ /* 0x002ff6000b800000 */
[----:B------:R-:W1:Y:S01]  /*21d0*/  LDCU.64 UR8, c[0x0][0x5c0] ;  /* 0x0000b800ff0877ac */ /* 0x000e620008000a00 */
[----:B------:R-:W1:Y:S01]  /*21e0*/  LDCU.64 UR34, c[0x0][0x5f8] ;  /* 0x0000bf00ff2277ac */ /* 0x000e620008000a00 */
[----:B------:R-:W3:Y:S01]  /*21f0*/  LDCU UR12, c[0x0][0x5c8] ;  /* 0x0000b900ff0c77ac */ /* 0x000ee20008000800 */
[----:B------:R-:W3:Y:S01]  /*2200*/  LDCU UR11, c[0x0][0x600] ;  /* 0x0000c000ff0b77ac */ /* 0x000ee20008000800 */
[----:B------:R-:W4:Y:S01]  /*2210*/  LDCU UR24, c[0x0][0x5a8] ;  /* 0x0000b500ff1877ac */ /* 0x000f220008000800 */
[----:B------:R-:W2:Y:S01]  /*2220*/  LDCU UR23, c[0x0][0x59c] ;  /* 0x0000b380ff1777ac */ /* 0x000ea20008000800 */
[----:B-1----:R-:W-:Y:S01]  /*2230*/  UIMAD UR36, UR53, UR8, UR34 ;  /* 0x00000008352472a4 */ /* 0x002fe2000f8e0222 */
[----:B------:R-:W1:Y:S01]  /*2240*/  LDCU UR22, c[0x0][0x590] ;  /* 0x0000b200ff1677ac */ /* 0x000e620008000800 */
[----:B---3--:R-:W-:Y:S01]  /*2250*/  UIMAD UR34, UR37, UR12, UR11 ;  /* 0x0000000c252272a4 */ /* 0x008fe2000f8e020b */
[----:B------:R-:W3:Y:S01]  /*2260*/  LDCU UR28, c[0x0][0x594] ;  /* 0x0000b280ff1c77ac */ /* 0x000ee20008000800 */
[----:B------:R-:W1:Y:S01]  /*2270*/  LDCU UR27, c[0x0][0x598] ;  /* 0x0000b300ff1b77ac */ /* 0x000e620008000800 */
[----:B------:R-:W1:Y:S01]  /*2280*/  LDCU UR26, c[0x0][0x5ac] ;  /* 0x0000b580ff1a77ac */ /* 0x000e620008000800 */
[----:B------:R-:W1:Y:S01]  /*2290*/  LDCU UR25, c[0x0][0x5b0] ;  /* 0x0000b600ff1977ac */ /* 0x000e620008000800 */
[----:B------:R-:W1:Y:S01]  /*22a0*/  LDCU UR5, c[0x0][0x5cc] ;  /* 0x0000b980ff0577ac */ /* 0x000e620008000800 */
[----:B------:R-:W1:Y:S01]  /*22b0*/  LDCU UR4, c[0x0][0x5ec] ;  /* 0x0000bd80ff0477ac */ /* 0x000e620008000800 */
[----:B------:R-:W1:Y:S01]  /*22c0*/  LDCU.64 UR20, c[0x0][0x5a0] ;  /* 0x0000b400ff1477ac */ /* 0x000e620008000a00 */
[----:B------:R-:W1:Y:S01]  /*22d0*/  LDCU.64 UR16, c[0x0][0x5d0] ;  /* 0x0000ba00ff1077ac */ /* 0x000e620008000a00 */
[----:B------:R-:W1:Y:S01]  /*22e0*/  LDCU.64 UR6, c[0x0][0x5f0] ;  /* 0x0000be00ff0677ac */ /* 0x000e620008000a00 */
[----:B------:R-:W-:Y:S01]  /*22f0*/  UIMAD UR35, UR45, UR9, UR35 ;  /* 0x000000092d2372a4 */ /* 0x000fe2000f8e0223 */
[----:B------:R-:W-:Y:S01]  /*2300*/  UMOV UR18, URZ ;  /* 0x000000ff00127c82 */ /* 0x000fe20008000000 */
[----:B--2-4-:R-:W-:-:S10]  /*2310*/  UMOV UR11, UR38 ;  /* 0x00000026000b7c82 */ /* 0x014fd40008000000 */
.L_x_23:
[----:B------:R-:W-:Y:S01]  /*2320*/  @!P2 MOV R3, 0x1000 ;  /* 0x000010000003a802 */ /* 0x000fe20000000f00 */
[----:B------:R-:W-:Y:S01]  /*2330*/  ULEA UR41, UR11, UR44, 0x3 ;  /* 0x0000002c0b297291 */ /* 0x000fe2000f8e18ff */
[----:B-1----:R-:W-:Y:S11]  /*2340*/  @P0 BRA `(.L_x_19) ;  /* 0x0000000000100947 */ /* 0x002ff60003800000 */
[----:B------:R-:W-:Y:S04]  /*2350*/  MOV R0, UR29 ;  /* 0x0000001d00007c02 */ /* 0x000fe80008000f00 */
[----:B------:R-:W-:Y:S04]  /*2360*/  SHF.L.U32 R5, R0, 0x1f, RZ ;  /* 0x0000001f00057819 */ /* 0x000fe800000006ff */
[----:B------:R-:W2:Y:S02]  /*2370*/  SYNCS.PHASECHK.TRANS64.TRYWAIT P0, [UR41+0x1b0], R5 ;  /* 0x0001b005ff0075a7 */ /* 0x000ea40008001129 */
[----:B--2---:R-:W-:Y:S05]  /*2380*/  @!P0 BRA `(.L_x_20) ;  /* 0x0000007800088947 */ /* 0x004fea0003800000 */
.L_x_19:
[----:B------:R4:W-:Y:S01]  /*2390*/  @!P2 SYNCS.ARRIVE.TRANS64 RZ, [UR41], R3 ;  /* 0x00000003ffffa9a7 */ /* 0x0009e20008000029 */
[----:B------:R-:W-:Y:S04]  /*23a0*/  BSSY.RECONVERGENT B0, `(.L_x_21) ;  /* 0x0000003000007945 */ /* 0x000fe80003800200 */
[----:B------:R-:W-:Y:S05]  /*23b0*/  @P3 BRA `(.L_x_22) ;  /* 0x0000000000043947 */ /* 0x000fea0003800000 */
[----:B-1-3--:R-:W-:Y:S05]  /*23c0*/  BPT.TRAP 0x1 ;  /* 0x000000040000795c */ /* 0x00afea0000300000 */
.L_x_22:
[----:B-1-3--:R-:W-:Y:S05]  /*23d0*/  BSYNC.RECONVERGENT B0 ;  /* 0x0000000000007941 */ /* 0x00afea0003800200 */
.L_x_21:
[----:B------:R-:W-:Y:S02]  /*23e0*/  UIADD3 UR8, UPT, UPT, UR11, 0x1, URZ ;  /* 0x000000010b087890 */ /* 0x000fe4000fffe0ff */
[----:B------:R-:W-:Y:S02]  /*23f0*/  USHF.L.U32 UR43, UR18, 0x5, URZ ;  /* 0x00000005122b7899 */ /* 0x000fe400080006ff */
[----:B------:R-:W-:Y:S02]  /*2400*/  UISETP.NE.AND UP0, UPT, UR8, 0x36, UPT ;  /* 0x000000360800788c */ /* 0x000fe4000bf05270 */
[----:B------:R-:W-:Y:S02]  /*2410*/  UISETP.NE.AND UP2, UPT, UR24, 0x1, UPT ;  /* 0x000000011800788c */ /* 0x000fe4000bf45270 */
[----:B------:R-:W-:Y:S02]  /*2420*/  USEL UR9, URZ, 0x1, UP0 ;  /* 0x00000001ff097887 */ /* 0x000fe40008000000 */
[----:B------:R-:W-:Y:S02]  /*2430*/  USEL UR38, UR8, URZ, UP0 ;  /* 0x000000ff08267287 */ /* 0x000fe40008000000 */
[----:B------:R-:W-:Y:S02]  /*2440*/  ULOP3.LUT UR29, UR29, UR9, URZ, 0x3c, !UPT ;  /* 0x000000091d1d7292 */ /* 0x000fe4000f8e3cff */
[----:B------:R-:W-:Y:S02]  /*2450*/  ULEA UR8, UR38, UR44, 0x3 ;  /* 0x0000002c26087291 */ /* 0x000fe4000f8e18ff */
[----:B------:R-:W-:Y:S02]  /*2460*/  UISETP.NE.AND UP0, UPT, UR22, 0x1, UPT ;  /* 0x000000011600788c */ /* 0x000fe4000bf05270 */
[----:B------:R-:W-:Y:S01]  /*2470*/  UIADD3 UR32, UP1, UPT, UR48, 0x80, URZ ;  /* 0x0000008030207890 */ /* 0x000fe2000ff3e0ff */
[----:B--2---:R-:W-:Y:S01]  /*2480*/  MOV R0, UR29 ;  /* 0x0000001d00007c02 */ /* 0x004fe20008000f00 */
[----:B------:R-:W-:Y:S02]  /*2490*/  UIADD3 UR18, UPT, UPT, UR18, 0x1, URZ ;  /* 0x0000000112127890 */ /* 0x000fe4000fffe0ff */
[----:B------:R-:W-:Y:S01]  /*24a0*/  UIADD3.X UR33, UPT, UPT, URZ, UR49, URZ, UP1, !UPT ;  /* 0x00000031ff217290 */ /* 0x000fe20008ffe4ff */
[----:B----4-:R-:W-:Y:S01]  /*24b0*/  SHF.L.U32 R3, R0, 0x1f, RZ ;  /* 0x0000001f00037819 */ /* 0x010fe200000006ff */
[----:B------:R-:W-:Y:S01]  /*24c0*/  UMOV UR50, 0x0 ;  /* 0x0000000000327882 */ /* 0x000fe20000000000 */
[----:B------:R-:W-:Y:S02]  /*24d0*/  UMOV UR51, 0x10000000 ;  /* 0x1000000000337882 */ /* 0x000fe40000000000 */
[----:B------:R4:W1:Y:S01]  /*24e0*/  SYNCS.PHASECHK.TRANS64.TRYWAIT P0, [UR8+0x1b0], R3 ;  /* 0x0001b003ff0075a7 */ /* 0x0008620008001108 */
[----:B------:R-:W-:Y:S02]  /*24f0*/  UIMAD.WIDE.U32 UR8, UR43, UR28, URZ ;  /* 0x0000001c2b0872a5 */ /* 0x000fe4000f8e00ff */
[----:B------:R-:W-:Y:S02]  /*2500*/  ULEA UR8, UR11, UR44, 0xb ;  /* 0x0000002c0b087291 */ /* 0x000fe4000f8e58ff */
[----:B------:R-:W-:Y:S02]  /*2510*/  USHF.R.U32.HI UR9, URZ, UR27, UR9 ;  /* 0x0000001bff097299 */ /* 0x000fe40008011609 */
[----:B------:R-:W-:Y:S02]  /*2520*/  UIADD3 UR40, UPT, UPT, UR8, 0x2600, URZ ;  /* 0x0000260008287890 */ /* 0x000fe4000fffe0ff */
[----:B------:R-:W-:Y:S02]  /*2530*/  USEL UR9, UR43, UR9, !UP0 ;  /* 0x000000092b097287 */ /* 0x000fe4000c000000 */
[----:B------:R-:W-:Y:S02]  /*2540*/  UISETP.NE.AND UP0, UPT, UR23, 0x1, UPT ;  /* 0x000000011700788c */ /* 0x000fe4000bf05270 */
[----:B------:R-:W-:Y:S02]  /*2550*/  UIMAD.WIDE.U32 UR12, UR9, UR20, URZ ;  /* 0x00000014090c72a5 */ /* 0x000fe4000f8e00ff */
[----:B------:R-:W-:Y:S01]  /*2560*/  ULEA UR12, UR35, UR36, 0x5 ;  /* 0x00000024230c7291 */ /* 0x000fe2000f8e28ff */
[----:B------:R-:W-:Y:S01]  /*2570*/  UTMALDG.2D [UR40], [UR32], desc[UR50] ;  /* 0x00003228200075b4 */ /* 0x000fe20008009000 */
[----:B------:R-:W-:Y:S02]  /*2580*/  USHF.R.U32.HI UR13, URZ, UR21, UR13 ;  /* 0x00000015ff0d7299 */ /* 0x000fe4000801160d */
[----:B------:R-:W-:Y:S02]  /*2590*/  ULEA UR19, UR34, UR12, 0xa ;  /* 0x0000000c22137291 */ /* 0x000fe4000f8e50ff */
[----:B------:R-:W-:Y:S02]  /*25a0*/  USEL UR13, UR9, UR13, !UP0 ;  /* 0x0000000d090d7287 */ /* 0x000fe4000c000000 */
[----:B------:R-:W-:Y:S02]  /*25b0*/  UIADD3 UR12, UPT, UPT, -UR9, URZ, URZ ;  /* 0x000000ff090c7290 */ /* 0x000fe4000fffe1ff */
[----:B------:R-:W-:Y:S02]  /*25c0*/  UIMAD.WIDE.U32 UR14, UR13, UR26, URZ ;  /* 0x0000001a0d0e72a5 */ /* 0x000fe4000f8e00ff */
[----:B------:R-:W-:Y:S02]  /*25d0*/  UIMAD UR12, UR22, UR12, UR43 ;  /* 0x0000000c160c72a4 */ /* 0x000fe4000f8e022b */
[----:B------:R-:W-:Y:S02]  /*25e0*/  UIADD3 UR30, UP0, UPT, UR48, 0x180, URZ ;  /* 0x00000180301e7890 */ /* 0x000fe4000ff1e0ff */
[----:B------:R-:W-:Y:S02]  /*25f0*/  UIADD3 UR8, UPT, UPT, UR8, 0x1d600, URZ ;  /* 0x0001d60008087890 */ /* 0x000fe4000fffe0ff */
[----:B------:R-:W-:Y:S02]  /*2600*/  UIADD3.X UR31, UPT, UPT, URZ, UR49, URZ, UP0, !UPT ;  /* 0x00000031ff1f7290 */ /* 0x000fe400087fe4ff */
[----:B------:R-:W-:Y:S01]  /*2610*/  UISETP.NE.AND UP0, UPT, UR18, UR46, UPT ;  /* 0x0000002e1200728c */ /* 0x000fe2000bf05270 */
[----:B------:R-:W-:Y:S02]  /*2620*/  UMOV UR14, UR15 ;  /* 0x0000000f000e7c82 */ /* 0x000fe40008000000 */
[----:B------:R-:W-:Y:S04]  /*2630*/  USHF.R.U32.HI UR11, URZ, UR25, UR14 ;  /* 0x00000019ff0b7299 */ /* 0x000fe8000801160e */
[----:B------:R-:W-:Y:S02]  /*2640*/  USEL UR14, UR13, UR11, !UP2 ;  /* 0x0000000b0d0e7287 */ /* 0x000fe4000d000000 */
[----:B------:R-:W-:Y:S02]  /*2650*/  UIADD3 UR11, UPT, UPT, -UR13, URZ, URZ ;  /* 0x000000ff0d0b7290 */ /* 0x000fe4000fffe1ff */
[----:B------:R-:W-:Y:S02]  /*2660*/  UIADD3 UR15, UPT, UPT, -UR14, URZ, URZ ;  /* 0x000000ff0e0f7290 */ /* 0x000fe4000fffe1ff */
[----:B------:R-:W-:Y:S02]  /*2670*/  UIMAD UR9, UR23, UR11, UR9 ;  /* 0x0000000b170972a4 */ /* 0x000fe4000f8e0209 */
[----:B------:R-:W-:Y:S02]  /*2680*/  UIMAD UR13, UR24, UR15, UR13 ;  /* 0x0000000f180d72a4 */ /* 0x000fe4000f8e020d */
[----:B------:R-:W-:Y:S02]  /*2690*/  UIMAD UR11, UR12, UR5, UR4 ;  /* 0x000000050c0b72a4 */ /* 0x000fe4000f8e0204 */
[----:B------:R-:W-:Y:S02]  /*26a0*/  UIMAD UR12, UR9, UR16, UR6 ;  /* 0x00000010090c72a4 */ /* 0x000fe4000f8e0206 */
[----:B------:R-:W-:Y:S02]  /*26b0*/  UIMAD UR13, UR13, UR17, UR7 ;  /* 0x000000110d0d72a4 */ /* 0x000fe4000f8e0207 */
[----:B------:R-:W-:Y:S01]  /*26c0*/  UPRMT UR15, UR19, 0x5410, URZ ;  /* 0x00005410130f7896 */ /* 0x000fe200080000ff */
[----:B------:R-:W-:Y:S02]  /*26d0*/  UMOV UR9, UR41 ;  /* 0x0000002900097c82 */ /* 0x000fe40008000000 */
[----:B------:R-:W-:Y:S06]  /*26e0*/  UMOV UR19, UR46 ;  /* 0x0000002e00137c82 */ /* 0x000fec0008000000 */
[----:B------:R2:W-:Y:S02]  /*26f0*/  UTMALDG.5D.IM2COL [UR8], [UR30], UR15 ;  /* 0x000000081e0073b4 */ /* 0x0005e4000806000f */
[----:B--2---:R-:W-:Y:S01]  /*2700*/  UMOV UR11, UR38 ;  /* 0x00000026000b7c82 */ /* 0x004fe20008000000 */
[----:B----4-:R-:W-:Y:S05]  /*2710*/  BRA.U UP0, `(.L_x_23) ;  /* 0xfffffffd00007547 */ /* 0x010fea000b83ffff */
.L_x_18:
[----:B------:R-:W-:Y:S01]  /*2720*/  ULEA UR4, UR38, UR44, 0x3 ;  /* 0x0000002c26047291 */ /* 0x000fe2000f8e18ff */
[----:B------:R-:W-:Y:S01]  /*2730*/  MOV R0, UR29 ;  /* 0x0000001d00007c02 */ /* 0x000fe20008000f00 */
[----:B------:R-:W-:Y:S01]  /*2740*/  @!P1 SYNCS.ARRIVE.TRANS64.A1T0 RZ, [UR44+0x378], RZ ;  /* 0x000378ffffff99a7 */ /* 0x000fe2000810002c */
[----:B------:R-:W-:Y:S02]  /*2750*/  UISETP.GT.AND UP0, UPT, UR58, UR57, UPT ;  /* 0x000000393a00728c */ /* 0x000fe4000bf04270 */
[----:B------:R-:W-:-:S04]  /*2760*/  SHF.L.U32 R0, R0, 0x1f, RZ ;  /* 0x0000001f00007819 */ /* 0x000fc800000006ff */
[----:B-12---:R1:W2:Y:S03]  /*2770*/  SYNCS.PHASECHK.TRANS64.TRYWAIT P0, [UR4+0x1b0], R0 ;  /* 0x0001b000ff0075a7 */ /* 0x0062a60008001104 */
[----:B------:R-:W-:Y:S05]  /*2780*/  BRA.U !UP0, `(.L_x_24) ;  /* 0x0000000508547547 */ /* 0x000fea000b800000 */
[----:B------:R-:W3:Y:S01]  /*2790*/  LDCU.64 UR8, c[0x0][0x5c0] ;  /* 0x0000b800ff0877ac */ /* 0x000ee20008000a00 */
[----:B------:R-:W3:Y:S01]  /*27a0*/  LDCU.64 UR40, c[0x0][0x5f8] ;  /* 0x0000bf00ff2877ac */ /* 0x000ee20008000a00 */
[----:B------:R-:W4:Y:S01]  /*27b0*/  LDCU UR12, c[0x0][0x5c8] ;  /* 0x0000b900ff0c77ac */ /* 0x000f220008000800 */
[----:B------:R-:W4:Y:S01]  /*27c0*/  LDCU UR11, c[0x0][0x600] ;  /* 0x0000c000ff0b77ac */ /* 0x000f220008000800 */
[----:B------:R-:W1:Y:S01]  /*27d0*/  LDCU UR23, c[0x0][0x5a8] ;  /* 0x0000b500ff1777ac */ /* 0x000e620008000800 */
[----:B------:R-:W1:Y:S01]  /*27e0*/  LDCU UR22, c[0x0][0x59c] ;  /* 0x0000b380ff1677ac */ /* 0x000e620008000800 */
[----:B---3--:R-:W-:Y:S02]  /*27f0*/  UIMAD UR43, UR53, UR8, UR40 ;  /* 0x00000008352b72a4 */ /* 0x008fe4000f8e0228 */
[----:B------:R-:W-:Y:S01]  /*2800*/  UIMAD UR41, UR45, UR9, UR41 ;  /* 0x000000092d2972a4 */ /* 0x000fe2000f8e0229 */
[----:B------:R-:W3:Y:S01]  /*2810*/  LDCU UR18, c[0x0][0x590] ;  /* 0x0000b200ff1277ac */ /* 0x000ee20008000800 */
[----:B----4-:R-:W-:Y:S01]  /*2820*/  UIMAD UR40, UR37, UR12, UR11 ;  /* 0x0000000c252872a4 */ /* 0x010fe2000f8e020b */
[----:B------:R-:W4:Y:S01]  /*2830*/  LDCU UR27, c[0x0][0x594] ;  /* 0x0000b280ff1b77ac */ /* 0x000f220008000800 */
        /* <DEDUP_REMOVED lines=8> */
[----:B------:R-:W-:Y:S01]  /*28c0*/  UIADD3 UR45, UPT, UPT, UR59, UR19, URZ ;  /* 0x000000133b2d7290 */ /* 0x000fe2000fffe0ff */
[----:B------:R-:W-:-:S11]  /*28d0*/  UMOV UR11, UR38 ;  /* 0x00000026000b7c82 */ /* 0x000fd60008000000 */
.L_x_29:
[----:B------:R-:W-:Y:S01]  /*28e0*/  @!P2 MOV R3, 0x1000 ;  /* 0x000010000003a802 */ /* 0x000fe20000000f00 */
[----:B------:R-:W-:Y:S01]  /*28f0*/  ULEA UR33, UR11, UR44, 0x3 ;  /* 0x0000002c0b217291 */ /* 0x000fe2000f8e18ff */
[----:B--2---:R-:W-:Y:S11]  /*2900*/  @P0 BRA `(.L_x_25) ;  /* 0x0000000000100947 */ /* 0x004ff60003800000 */
[----:B-1----:R-:W-:Y:S04]  /*2910*/  MOV R0, UR29 ;  /* 0x0000001d00007c02 */ /* 0x002fe80008000f00 */
[----:B------:R-:W-:Y:S04]  /*2920*/  SHF.L.U32 R5, R0, 0x1f, RZ ;  /* 0x0000001f00057819 */ /* 0x000fe800000006ff */
[----:B------:R-:W1:Y:S02]  /*2930*/  SYNCS.PHASECHK.TRANS64.TRYWAIT P0, [UR33+0x1b0], R5 ;  /* 0x0001b005ff0075a7 */ /* 0x000e640008001121 */
[----:B-1----:R-:W-:Y:S05]  /*2940*/  @!P0 BRA `(.L_x_26) ;  /* 0x0000007000b08947 */ /* 0x002fea0003800000 */
.L_x_25:
[----:B------:R2:W-:Y:S01]  /*2950*/  @!P2 SYNCS.ARRIVE.TRANS64 RZ, [UR33], R3 ;  /* 0x00000003ffffa9a7 */ /* 0x0005e20008000021 */
[----:B------:R-:W-:Y:S04]  /*2960*/  BSSY.RECONVERGENT B0, `(.L_x_27) ;  /* 0x0000003000007945 */ /* 0x000fe80003800200 */
[----:B------:R-:W-:Y:S05]  /*2970*/  @P3 BRA `(.L_x_28) ;  /* 0x0000000000043947 */ /* 0x000fea0003800000 */
[----:B-1-34-:R-:W-:Y:S05]  /*2980*/  BPT.TRAP 0x1 ;  /* 0x000000040000795c */ /* 0x01afea0000300000 */
.L_x_28:
[----:B-1-34-:R-:W-:Y:S05]  /*2990*/  BSYNC.RECONVERGENT B0 ;  /* 0x0000000000007941 */ /* 0x01afea0003800200 */
.L_x_27:
        /* <DEDUP_REMOVED lines=10> */
[----:B------:R-:W-:Y:S01]  /*2a40*/  MOV R0, UR29 ;  /* 0x0000001d00007c02 */ /* 0x000fe20008000f00 */
[----:B------:R-:W-:Y:S02]  /*2a50*/  ULEA UR28, UR41, UR43, 0x5 ;  /* 0x0000002b291c7291 */ /* 0x000fe4000f8e28ff */
[----:B------:R-:W-:Y:S01]  /*2a60*/  UIADD3.X UR37, UPT, UPT, URZ, UR49, URZ, UP1, !UPT ;  /* 0x00000031ff257290 */ /* 0x000fe20008ffe4ff */
[----:B--2---:R-:W-:Y:S01]  /*2a70*/  SHF.L.U32 R3, R0, 0x1f, RZ ;  /* 0x0000001f00037819 */ /* 0x004fe200000006ff */
[----:B------:R-:W-:Y:S02]  /*2a80*/  ULEA UR28, UR40, UR28, 0xa ;  /* 0x0000001c281c7291 */ /* 0x000fe4000f8e50ff */
[----:B------:R-:W-:Y:S01]  /*2a90*/  UIADD3 UR19, UPT, UPT, UR19, 0x1, URZ ;  /* 0x0000000113137890 */ /* 0x000fe2000fffe0ff */
[----:B------:R1:W2:Y:S01]  /*2aa0*/  SYNCS.PHASECHK.TRANS64.TRYWAIT P0, [UR8+0x1b0], R3 ;  /* 0x0001b003ff0075a7 */ /* 0x0002a20008001108 */
[----:B------:R-:W-:Y:S01]  /*2ab0*/  UIMAD.WIDE.U32 UR8, UR35, UR27, URZ ;  /* 0x0000001b230872a5 */ /* 0x000fe2000f8e00ff */
[----:B------:R-:W-:Y:S01]  /*2ac0*/  UMOV UR50, 0x0 ;  /* 0x0000000000327882 */ /* 0x000fe20000000000 */
[----:B------:R-:W-:Y:S02]  /*2ad0*/  UMOV UR51, 0x10000000 ;  /* 0x1000000000337882 */ /* 0x000fe40000000000 */
[----:B------:R-:W-:Y:S01]  /*2ae0*/  USHF.R.U32.HI UR9, URZ, UR26, UR9 ;  /* 0x0000001aff097299 */ /* 0x000fe20008011609 */
[----:B------:R-:W-:Y:S03]  /*2af0*/  UMOV UR34, UR42 ;  /* 0x0000002a00227c82 */ /* 0x000fe60008000000 */
[----:B------:R-:W-:Y:S02]  /*2b00*/  USEL UR9, UR35, UR9, !UP0 ;  /* 0x0000000923097287 */ /* 0x000fe4000c000000 */
[----:B------:R-:W-:Y:S02]  /*2b10*/  UISETP.NE.AND UP0, UPT, UR22, 0x1, UPT ;  /* 0x000000011600788c */ /* 0x000fe4000bf05270 */
[----:B------:R-:W-:Y:S02]  /*2b20*/  UIMAD.WIDE.U32 UR12, UR9, UR20, URZ ;  /* 0x00000014090c72a5 */ /* 0x000fe4000f8e00ff */
[----:B------:R-:W-:Y:S02]  /*2b30*/  ULEA UR12, UR11, UR44, 0xb ;  /* 0x0000002c0b0c7291 */ /* 0x000fe4000f8e58ff */
[----:B------:R-:W-:Y:S02]  /*2b40*/  USHF.R.U32.HI UR13, URZ, UR21, UR13 ;  /* 0x00000015ff0d7299 */ /* 0x000fe4000801160d */
[----:B------:R-:W-:Y:S02]  /*2b50*/  UIADD3 UR32, UPT, UPT, UR12, 0x2600, URZ ;  /* 0x000026000c207890 */ /* 0x000fe4000fffe0ff */
[----:B------:R-:W-:Y:S02]  /*2b60*/  USEL UR13, UR9, UR13, !UP0 ;  /* 0x0000000d090d7287 */ /* 0x000fe4000c000000 */
[----:B------:R-:W-:Y:S02]  /*2b70*/  UIADD3 UR30, UP0, UPT, UR48, 0x180, URZ ;  /* 0x00000180301e7890 */ /* 0x000fe4000ff1e0ff */
[----:B------:R-:W-:Y:S02]  /*2b80*/  UIMAD.WIDE.U32 UR14, UR13, UR25, URZ ;  /* 0x000000190d0e72a5 */ /* 0x000fe4000f8e00ff */
[----:B------:R-:W-:Y:S01]  /*2b90*/  UIADD3.X UR31, UPT, UPT, URZ, UR49, URZ, UP0, !UPT ;  /* 0x00000031ff1f7290 */ /* 0x000fe200087fe4ff */
[----:B------:R-:W-:Y:S01]  /*2ba0*/  UTMALDG.2D [UR32], [UR36], desc[UR50] ;  /* 0x00003220240075b4 */ /* 0x000fe20008009000 */
[----:B------:R-:W-:Y:S03]  /*2bb0*/  UISETP.NE.AND UP0, UPT, UR19, UR45, UPT ;  /* 0x0000002d1300728c */ /* 0x000fe6000bf05270 */
[----:B------:R-:W-:Y:S02]  /*2bc0*/  UMOV UR8, UR15 ;  /* 0x0000000f00087c82 */ /* 0x000fe40008000000 */
[----:B------:R-:W-:Y:S02]  /*2bd0*/  USHF.R.U32.HI UR11, URZ, UR24, UR8 ;  /* 0x00000018ff0b7299 */ /* 0x000fe40008011608 */
[----:B------:R-:W-:Y:S02]  /*2be0*/  UIADD3 UR8, UPT, UPT, UR12, 0x1d600, URZ ;  /* 0x0001d6000c087890 */ /* 0x000fe4000fffe0ff */
[----:B------:R-:W-:Y:S02]  /*2bf0*/  USEL UR14, UR13, UR11, !UP2 ;  /* 0x0000000b0d0e7287 */ /* 0x000fe4000d000000 */
[----:B------:R-:W-:Y:S02]  /*2c00*/  UIADD3 UR12, UPT, UPT, -UR9, URZ, URZ ;  /* 0x000000ff090c7290 */ /* 0x000fe4000fffe1ff */
[----:B------:R-:W-:Y:S02]  /*2c10*/  UIADD3 UR11, UPT, UPT, -UR13, URZ, URZ ;  /* 0x000000ff0d0b7290 */ /* 0x000fe4000fffe1ff */
[----:B------:R-:W-:Y:S02]  /*2c20*/  UIADD3 UR15, UPT, UPT, -UR14, URZ, URZ ;  /* 0x000000ff0e0f7290 */ /* 0x000fe4000fffe1ff */
[----:B------:R-:W-:Y:S02]  /*2c30*/  UIMAD UR12, UR18, UR12, UR35 ;  /* 0x0000000c120c72a4 */ /* 0x000fe4000f8e0223 */
[----:B------:R-:W-:Y:S02]  /*2c40*/  UIMAD UR9, UR22, UR11, UR9 ;  /* 0x0000000b160972a4 */ /* 0x000fe4000f8e0209 */
[----:B------:R-:W-:Y:S02]  /*2c50*/  UIMAD UR13, UR23, UR15, UR13 ;  /* 0x0000000f170d72a4 */ /* 0x000fe4000f8e020d */
[----:B------:R-:W-:Y:S02]  /*2c60*/  UIMAD UR11, UR12, UR5, UR4 ;  /* 0x000000050c0b72a4 */ /* 0x000fe4000f8e0204 */
[----:B------:R-:W-:Y:S02]  /*2c70*/  UIMAD UR12, UR9, UR16, UR6 ;  /* 0x00000010090c72a4 */ /* 0x000fe4000f8e0206 */
[----:B------:R-:W-:Y:S02]  /*2c80*/  UIMAD UR13, UR13, UR17, UR7 ;  /* 0x000000110d0d72a4 */ /* 0x000fe4000f8e0207 */
[----:B------:R-:W-:Y:S01]  /*2c90*/  UPRMT UR15, UR28, 0x5410, URZ ;  /* 0x000054101c0f7896 */ /* 0x000fe200080000ff */
[----:B------:R-:W-:Y:S08]  /*2ca0*/  UMOV UR9, UR33 ;  /* 0x0000002100097c82 */ /* 0x000ff00008000000 */
[----:B------:R3:W-:Y:S02]  /*2cb0*/  UTMALDG.5D.IM2COL [UR8], [UR30], UR15 ;  /* 0x000000081e0073b4 */ /* 0x0007e4000806000f */
[----:B---3--:R-:W-:Y:S01]  /*2cc0*/  UMOV UR11, UR38 ;  /* 0x00000026000b7c82 */ /* 0x008fe20008000000 */
[----:B-1----:R-:W-:Y:S05]  /*2cd0*/  BRA.U UP0, `(.L_x_29) ;  /* 0xfffffffd00007547 */ /* 0x002fea000b83ffff */
.L_x_24:
[----:B------:R-:W-:Y:S01]  /*2ce0*/  SHF.L.U32 R3, R2, 0x1f, RZ ;  /* 0x0000001f02037819 */ /* 0x000fe200000006ff */
[----:B------:R-:W-:-:S03]  /*2cf0*/  NOP ;  /* 0x0000000000007918 */ /* 0x000fc60000000000 */
[----:B--2---:R-:W2:Y:S02]  /*2d00*/  SYNCS.PHASECHK.TRANS64.TRYWAIT P0, [UR44+0x380], R3 ;  /* 0x00038003ff0075a7 */ /* 0x004ea4000800112c */
[----:B--2---:R-:W-:Y:S05]  /*2d10*/  @!P0 BRA `(.L_x_30) ;  /* 0x0000006c00d48947 */ /* 0x004fea0003800000 */
.L_x_143:
[----:B------:R-:W2:Y:S01]  /*2d20*/  LDS.128 R4, [UR44+0x3c0] ;  /* 0x0003c02cff047984 */ /* 0x000ea20008000c00 */
[----:B------:R-:W-:Y:S02]  /*2d30*/  UIADD3 UR4, UPT, UPT, UR44, 0x388, URZ ;  /* 0x000003882c047890 */ /* 0x000fe4000fffe0ff */
[----:B------:R-:W-:Y:S01]  /*2d40*/  UISETP.GE.AND UP0, UPT, UR39, 0x1, UPT ;  /* 0x000000012700788c */ /* 0x000fe2000bf06270 */
[----:B------:R-:W-:Y:S01]  /*2d50*/  @!PT LDS RZ, [RZ] ;  /* 0x00000000fffff984 */ /* 0x000fe20000000800 */
[----:B------:R-:W-:Y:S01]  /*2d60*/  @!PT LDS RZ, [RZ] ;  /* 0x00000000fffff984 */ /* 0x000fe20000000800 */
[----:B------:R-:W-:Y:S01]  /*2d70*/  @!PT LDS RZ, [RZ] ;  /* 0x00000000fffff984 */ /* 0x000fe20000000800 */
[----:B------:R-:W-:Y:S01]  /*2d80*/  @!PT LDS RZ, [RZ] ;  /* 0x00000000fffff984 */ /* 0x000fe20000000800 */
[----:B------:R3:W-:Y:S06]  /*2d90*/  MEMBAR.ALL.CTA ;  /* 0x0000000000007992 */ /* 0x0007ec0000008000 */
[----:B---3--:R-:W3:Y:S01]  /*2da0*/  FENCE.VIEW.ASYNC.S ;  /* 0x00000000000073c6 */ /* 0x008ee20000000000 */
[----:B------:R-:W-:-:S09]  /*2db0*/  UPRMT UR4, URZ, 0x654, UR4 ;  /* 0x00000654ff047896 */ /* 0x000fd20008000004 */
[----:B---3--:R-:W-:Y:S01]  /*2dc0*/  SYNCS.ARRIVE.TRANS64.RED.A1T0 RZ, [UR4], RZ ;  /* 0x000000ffffff79a7 */ /* 0x008fe20008100404 */
[----:B--2---:R-:W-:-:S13]  /*2dd0*/  LOP3.LUT P0, RZ, R6, 0x1, RZ, 0xc0, !PT ;  /* 0x0000000106ff7812 */ /* 0x004fda000780c0ff */
[----:B------:R-:W-:Y:S01]  /*2de0*/  VOTEU.ANY UP1, P0 ;  /* 0x0000000000ff7886 */ /* 0x000fe20000020100 */
[----:B------:R-:W-:-:S13]  /*2df0*/  PLOP3.LUT P0, PT, PT, PT, UP1, 0x80, 0x8 ;  /* 0x000000000008781c */ /* 0x000fda0003f0f018 */
[----:B-1----:R-:W-:Y:S02]  /*2e00*/  @P0 MOV R0, R4 ;  /* 0x0000000400000202 */ /* 0x002fe40000000f00 */
[----:B------:R-:W-:Y:S02]  /*2e10*/  @P0 LOP3.LUT R4, R5, 0xffff, RZ, 0xc0, !PT ;  /* 0x0000ffff05040812 */ /* 0x000fe400078ec0ff */
[----:B------:R-:W-:Y:S02]  /*2e20*/  @P0 R2UR UR6, R0 ;  /* 0x00000000000602ca */ /* 0x000fe400000e0000 */
[----:B------:R-:W-:-:S11]  /*2e30*/  @P0 R2UR UR5, R4 ;  /* 0x00000000040502ca */ /* 0x000fd600000e0000 */
[----:B------:R-:W-:Y:S02]  /*2e40*/  @UP1 UMOV UR52, UR6 ;  /* 0x0000000600341c82 */ /* 0x000fe40008000000 */
[----:B------:R-:W-:Y:S01]  /*2e50*/  @UP1 UMOV UR47, UR5 ;  /* 0x00000005002f1c82 */ /* 0x000fe20008000000 */
[----:B------:R-:W-:Y:S05]  /*2e60*/  BRA.U !UP0, `(.L_x_31) ;  /* 0x0000000108d47547 */ /* 0x000fea000b800000 */
[----:B------:R-:W1:Y:S01]  /*2e70*/  LDCU.128 UR16, c[0x0][0xc10] ;  /* 0x00018200ff1077ac */ /* 0x000e620008000c00 */
[----:B------:R-:W2:Y:S01]  /*2e80*/  LDCU UR20, c[0x0][0xc20] ;  /* 0x00018400ff1477ac */ /* 0x000ea20008000800 */
[----:B------:R-:W3:Y:S01]  /*2e90*/  LDCU UR13, c[0x0][0xc0c] ;  /* 0x00018180ff0d77ac */ /* 0x000ee20008000800 */
[----:B------:R-:W4:Y:S01]  /*2ea0*/  LDCU.64 UR14, c[0x0][0xc28] ;  /* 0x00018500ff0e77ac */ /* 0x000f220008000a00 */
[----:B------:R-:W-:Y:S02]  /*2eb0*/  UISETP.NE.AND UP3, UPT, UR39, 0x1, UPT ;  /* 0x000000012700788c */ /* 0x000fe4000bf65270 */
[----:B-1----:R-:W-:Y:S02]  /*2ec0*/  UIMAD.WIDE.U32 UR4, UR55, UR19, URZ ;  /* 0x00000013370472a5 */ /* 0x002fe4000f8e00ff */
[----:B------:R-:W-:Y:S02]  /*2ed0*/  UIMAD.WIDE.U32 UR6, UR56, UR16, URZ ;  /* 0x00000010380672a5 */ /* 0x000fe4000f8e00ff */
[----:B------:R-:W-:-:S02]  /*2ee0*/  UISETP.NE.AND UP0, UPT, UR18, 0x1, UPT ;  /* 0x000000011200788c */ /* 0x000fc4000bf05270 */
[----:B------:R-:W-:Y:S01]  /*2ef0*/  UIMAD.WIDE.U32 UR10, UR47, UR19, URZ ;  /* 0x000000132f0a72a5 */ /* 0x000fe2000f8e00ff */
[----:B------:R-:W-:Y:S01]  /*2f00*/  UMOV UR4, UR5 ;  /* 0x0000000500047c82 */ /* 0x000fe20008000000 */
[----:B---3--:R-:W-:Y:S02]  /*2f10*/  UISETP.NE.AND UP2, UPT, UR13, 0x1, UPT ;  /* 0x000000010d00788c */ /* 0x008fe4000bf45270 */
[----:B--2---:R-:W-:Y:S02]  /*2f20*/  USHF.R.U32.HI UR5, URZ, UR20, UR4 ;  /* 0x00000014ff057299 */ /* 0x004fe40008011604 */
[----:B------:R-:W-:Y:S01]  /*2f30*/  UIMAD.WIDE.U32 UR8, UR52, UR16, URZ ;  /* 0x00000010340872a5 */ /* 0x000fe2000f8e00ff */
[----:B------:R-:W-:Y:S01]  /*2f40*/  UMOV UR4, UR7 ;  /* 0x0000000700047c82 */ /* 0x000fe20008000000 */
[----:B------:R-:W-:Y:S02]  /*2f50*/  USEL UR5, UR55, UR5, !UP0 ;  /* 0x0000000537057287 */ /* 0x000fe4000c000000 */
[----:B------:R-:W-:-:S02]  /*2f60*/  USHF.R.U32.HI UR4, URZ, UR17, UR4 ;  /* 0x00000011ff047299 */ /* 0x000fc40008011604 */
[----:B----4-:R-:W-:Y:S02]  /*2f70*/  UIMAD.WIDE.U32 UR6, UR5, UR14, URZ ;  /* 0x0000000e050672a5 */ /* 0x010fe4000f8e00ff */
[----:B------:R-:W-:Y:S01]  /*2f80*/  USEL UR12, UR56, UR4, !UP2 ;  /* 0x00000004380c7287 */ /* 0x000fe2000d000000 */
[----:B------:R-:W-:Y:S02]  /*2f90*/  UMOV UR8, UR9 ;  /* 0x0000000900087c82 */ /* 0x000fe40008000000 */
[----:B------:R-:W-:Y:S01]  /*2fa0*/  UMOV UR4, UR11 ;  /* 0x0000000b00047c82 */ /* 0x000fe20008000000 */
[----:B------:R-:W-:Y:S01]  /*2fb0*/  UIMAD.WIDE.U32 UR10, UR12, UR14, URZ ;  /* 0x0000000e0c0a72a5 */ /* 0x000fe2000f8e00ff */
[----:B------:R-:W-:Y:S01]  /*2fc0*/  UMOV UR6, UR7 ;  /* 0x0000000700067c82 */ /* 0x000fe20008000000 */
[----:B------:R-:W-:Y:S02]  /*2fd0*/  USHF.R.U32.HI UR4, URZ, UR20, UR4 ;  /* 0x00000014ff047299 */ /* 0x000fe40008011604 */
[----:B------:R-:W-:-:S02]  /*2fe0*/  @UP3 USHF.R.U32.HI UR5, URZ, UR15, UR6 ;  /* 0x0000000fff053299 */ /* 0x000fc40008011606 */
[----:B------:R-:W-:Y:S01]  /*2ff0*/  USHF.R.U32.HI UR17, URZ, UR17, UR8 ;  /* 0x00000011ff117299 */ /* 0x000fe20008011608 */
[----:B------:R-:W-:Y:S01]  /*3000*/  UMOV UR6, UR11 ;  /* 0x0000000b00067c82 */ /* 0x000fe20008000000 */
[----:B------:R-:W-:Y:S02]  /*3010*/  USEL UR4, UR47, UR4, !UP0 ;  /* 0x000000042f047287 */ /* 0x000fe4000c000000 */
[----:B------:R-:W-:Y:S02]  /*3020*/  @UP3 USHF.R.U32.HI UR12, URZ, UR15, UR6 ;  /* 0x0000000fff0c3299 */ /* 0x000fe40008011606 */
[----:B------:R-:W-:Y:S02]  /*3030*/  UIMAD UR6, UR39, UR5, URZ ;  /* 0x00000005270672a4 */ /* 0x000fe4000f8e02ff */
[----:B------:R-:W-:Y:S02]  /*3040*/  USEL UR5, UR52, UR17, !UP2 ;  /* 0x0000001134057287 */ /* 0x000fe4000d000000 */
[----:B------:R-:W-:-:S02]  /*3050*/  UIMAD UR8, UR39, UR12, URZ ;  /* 0x0000000c270872a4 */ /* 0x000fc4000f8e02ff */
[----:B------:R-:W-:Y:S02]  /*3060*/  UISETP.GE.AND UP0, UPT, UR4, UR6, UPT ;  /* 0x000000060400728c */ /* 0x000fe4000bf06270 */
[----:B------:R-:W-:Y:S02]  /*3070*/  UIMAD.WIDE.U32 UR6, UR4, UR14, URZ ;  /* 0x0000000e040672a5 */ /* 0x000fe4000f8e00ff */
[----:B------:R-:W-:Y:S02]  /*3080*/  UISETP.GE.OR UP0, UPT, UR5, UR8, UP0 ;  /* 0x000000080500728c */ /* 0x000fe40008706670 */
[----:B------:R-:W-:Y:S02]  /*3090*/  UIMAD.WIDE.U32 UR8, UR5, UR14, URZ ;  /* 0x0000000e050872a5 */ /* 0x000fe4000f8e00ff */
[----:B------:R-:W-:Y:S01]  /*30a0*/  UIADD3 UR10, UPT, UPT, -UR4, URZ, URZ ;  /* 0x000000ff040a7290 */ /* 0x000fe2000fffe1ff */
[----:B------:R-:W-:Y:S02]  /*30b0*/  UMOV UR6, UR7 ;  /* 0x0000000700067c82 */ /* 0x000fe40008000000 */
[----:B------:R-:W-:-:S02]  /*30c0*/  USHF.R.U32.HI UR6, URZ, UR15, UR6 ;  /* 0x0000000fff067299 */ /* 0x000fc40008011606 */
[----:B------:R-:W-:Y:S02]  /*30d0*/  UIMAD UR10, UR18, UR10, UR47 ;  /* 0x0000000a120a72a4 */ /* 0x000fe4000f8e022f */
[----:B------:R-:W-:Y:S01]  /*30e0*/  USEL UR6, UR4, UR6, !UP3 ;  /* 0x0000000604067287 */ /* 0x000fe2000d800000 */
[----:B------:R-:W-:Y:S01]  /*30f0*/  @!UP0 UMOV UR7, UR9 ;  /* 0x0000000900078c82 */ /* 0x000fe20008000000 */
[----:B------:R-:W-:Y:S02]  /*3100*/  UIADD3 UR9, UPT, UPT, -UR5, URZ, URZ ;  /* 0x000000ff05097290 */ /* 0x000fe4000fffe1ff */
[----:B------:R-:W-:Y:S02]  /*3110*/  @!UP0 USHF.R.U32.HI UR7, URZ, UR15, UR7 ;  /* 0x0000000fff078299 */ /* 0x000fe40008011607 */
[----:B------:R-:W-:Y:S02]  /*3120*/  UIADD3 UR8, UPT, UPT, -UR6, URZ, URZ ;  /* 0x000000ff06087290 */ /* 0x000fe4000fffe1ff */
[----:B------:R-:W-:-:S02]  /*3130*/  @!UP0 USEL UR7, UR5, UR7, !UP3 ;  /* 0x0000000705078287 */ /* 0x000fc4000d800000 */
[----:B------:R-:W-:Y:S02]  /*3140*/  UIMAD UR8, UR39, UR8, UR4 ;  /* 0x00000008270872a4 */ /* 0x000fe4000f8e0204 */
[----:B------:R-:W-:Y:S02]  /*3150*/  @!UP0 UIADD3 UR6, UPT, UPT, UR6, -UR7, URZ ;  /* 0x8000000706068290 */ /* 0x000fe4000fffe0ff */
[----:B------:R-:W-:Y:S02]  /*3160*/  @!UP0 UIMAD UR7, UR8, UR12, UR7 ;  /* 0x0000000c080782a4 */ /* 0x000fe4000f8e0207 */
[----:B------:R-:W-:Y:S02]  /*3170*/  @!UP0 UIMAD UR4, UR39, UR6, UR5 ;  /* 0x00000006270482a4 */ /* 0x000fe4000f8e0205 */
[----:B------:R-:W-:Y:S02]  /*3180*/  UIMAD UR6, UR13, UR9, UR52 ;  /* 0x000000090d0672a4 */ /* 0x000fe4000f8e0234 */
[----:B------:R-:W-:Y:S01]  /*3190*/  UIMAD UR47, UR4, UR18, UR10 ;  /* 0x00000012042f72a4 */ /* 0x000fe2000f8e020a */
[----:B------:R-:W-:-:S02]  /*31a0*/  @!UP0 UMOV UR5, UR7 ;  /* 0x0000000700058c82 */ /* 0x000fc40008000000 */
[----:B------:R-:W-:-:S12]  /*31b0*/  UIMAD UR52, UR5, UR13, UR6 ;  /* 0x0000000d053472a4 */ /* 0x000fd8000f8e0206 */
.L_x_31:
        /* <DEDUP_REMOVED lines=20> */
.L_x_32:
[----:B------:R-:W-:Y:S02]  /*3300*/  R2UR UR5, R71 ;  /* 0x00000000470572ca */ /* 0x000fe400000e0000 */
[----:B------:R-:W-:Y:S02]  /*3310*/  R2UR UR4, R70 ;  /* 0x00000000460472ca */ /* 0x000fe400000e0000 */
[----:B------:R-:W-:Y:S02]  /*3320*/  PLOP3.LUT P1, PT, PT, PT, PT, 0x80, 0x8 ;  /* 0x000000000008781c */ /* 0x000fe40003f2f070 */
[----:B------:R-:W-:-:S07]  /*3330*/  LOP3.LUT R2, R2, 0x1, RZ, 0x3c, !PT ;  /* 0x0000000102027812 */ /* 0x000fce00078e3cff */
[----:B------:R-:W-:Y:S02]  /*3340*/  UIADD3 UR50, UPT, UPT, UR52, UR5, URZ ;  /* 0x0000000534327290 */ /* 0x000fe4000fffe0ff */
[----:B------:R-:W-:Y:S01]  /*3350*/  UIADD3 UR45, UPT, UPT, UR47, UR4, URZ ;  /* 0x000000042f2d7290 */ /* 0x000fe2000fffe0ff */
[----:B------:R-:W-:Y:S11]  /*3360*/  BRA.U UP1, `(.L_x_33) ;  /* 0xffffffe501cc7547 */ /* 0x000ff6000b83ffff */
[----:B------:R-:W-:Y:S01]  /*3370*/  UIADD3 UR44, UPT, UPT, UR44, 0x1b0, URZ ;  /* 0x000001b02c2c7890 */ /* 0x000fe2000fffe0ff */
[----:B------:R-:W-:-:S03]  /*3380*/  MOV R3, UR29 ;  /* 0x0000001d00037c02 */ /* 0x000fc60008000f00 */
[----:B------:R-:W-:Y:S01]  /*3390*/  ULEA UR4, UR38, UR44, 0x3 ;  /* 0x0000002c26047291 */ /* 0x000fe2000f8e18ff */
[----:B------:R-:W-:-:S08]  /*33a0*/  SHF.L.U32 R3, R3, 0x1f, RZ ;  /* 0x0000001f03037819 */ /* 0x000fd000000006ff */
[----:B------:R-:W1:Y:S02]  /*33b0*/  SYNCS.PHASECHK.TRANS64.TRYWAIT P0, [UR4], R3 ;  /* 0x00000003ff0075a7 */ /* 0x000e640008001104 */
[----:B-1----:R-:W-:Y:S05]  /*33c0*/  @!P0 BRA `(.L_x_34) ;  /* 0x0000006800408947 */ /* 0x002fea0003800000 */
.L_x_145:
[----:B------:R-:W-:-:S04]  /*33d0*/  UIADD3 UR4, UPT, UPT, UR38, 0x1, URZ ;  /* 0x0000000126047890 */ /* 0x000fc8000fffe0ff */
[----:B------:R-:W-:-:S04]  /*33e0*/  UISETP.NE.AND UP0, UPT, UR4, 0x36, UPT ;  /* 0x000000360400788c */ /* 0x000fc8000bf05270 */
[----:B------:R-:W-:Y:S02]  /*33f0*/  USEL UR5, URZ, 0x1, UP0 ;  /* 0x00000001ff057887 */ /* 0x000fe40008000000 */
[----:B------:R-:W-:Y:S02]  /*3400*/  USEL UR4, UR4, URZ, UP0 ;  /* 0x000000ff04047287 */ /* 0x000fe40008000000 */
[----:B------:R-:W-:Y:S02]  /*3410*/  ULOP3.LUT UR6, UR29, UR5, URZ, 0x3c, !UPT ;  /* 0x000000051d067292 */ /* 0x000fe4000f8e3cff */
[----:B------:R-:W-:-:S04]  /*3420*/  ULEA UR5, UR4, UR44, 0x3 ;  /* 0x0000002c04057291 */ /* 0x000fc8000f8e18ff */
[----:B-1----:R-:W-:-:S04]  /*3430*/  MOV R3, UR6 ;  /* 0x0000000600037c02 */ /* 0x002fc80008000f00 */
[----:B------:R-:W-:-:S04]  /*3440*/  SHF.L.U32 R3, R3, 0x1f, RZ ;  /* 0x0000001f03037819 */ /* 0x000fc800000006ff */
[----:B------:R-:W1:Y:S02]  /*3450*/  SYNCS.PHASECHK.TRANS64.TRYWAIT P0, [UR5], R3 ;  /* 0x00000003ff0075a7 */ /* 0x000e640008001105 */
[----:B-1----:R-:W-:Y:S05]  /*3460*/  @!P0 BRA `(.L_x_35) ;  /* 0x0000006800308947 */ /* 0x002fea0003800000 */
.L_x_147:
        /* <DEDUP_REMOVED lines=10> */
.L_x_149:
        /* <DEDUP_REMOVED lines=10> */
.L_x_151:
        /* <DEDUP_REMOVED lines=10> */
.L_x_153:
        /* <DEDUP_REMOVED lines=10> */
.L_x_155:
        /* <DEDUP_REMOVED lines=10> */
.L_x_157:
        /* <DEDUP_REMOVED lines=10> */
.L_x_159:
        /* <DEDUP_REMOVED lines=10> */
.L_x_161:
        /* <DEDUP_REMOVED lines=10> */
.L_x_163:
        /* <DEDUP_REMOVED lines=10> */
.L_x_165:
        /* <DEDUP_REMOVED lines=10> */
.L_x_167:
        /* <DEDUP_REMOVED lines=10> */
.L_x_169:
        /* <DEDUP_REMOVED lines=10> */
.L_x_171:
        /* <DEDUP_REMOVED lines=10> */
.L_x_173:
        /* <DEDUP_REMOVED lines=10> */
.L_x_175:
        /* <DEDUP_REMOVED lines=10> */
.L_x_177:
        /* <DEDUP_REMOVED lines=10> */
.L_x_179:
        /* <DEDUP_REMOVED lines=10> */
.L_x_181:
        /* <DEDUP_REMOVED lines=10> */
.L_x_183:
        /* <DEDUP_REMOVED lines=10> */
.L_x_185:
        /* <DEDUP_REMOVED lines=10> */
.L_x_187:
        /* <DEDUP_REMOVED lines=10> */
.L_x_189:
        /* <DEDUP_REMOVED lines=10> */
.L_x_191:
        /* <DEDUP_REMOVED lines=10> */
.L_x_193:
        /* <DEDUP_REMOVED lines=10> */
.L_x_195:
        /* <DEDUP_REMOVED lines=10> */
.L_x_197:
        /* <DEDUP_REMOVED lines=10> */
.L_x_199:
        /* <DEDUP_REMOVED lines=10> */
.L_x_201:
        /* <DEDUP_REMOVED lines=10> */
.L_x_203:
        /* <DEDUP_REMOVED lines=10> */
.L_x_205:
        /* <DEDUP_REMOVED lines=10> */
.L_x_207:
        /* <DEDUP_REMOVED lines=10> */
.L_x_209:
        /* <DEDUP_REMOVED lines=10> */
.L_x_211:
        /* <DEDUP_REMOVED lines=10> */
.L_x_213:
        /* <DEDUP_REMOVED lines=10> */
.L_x_215:
        /* <DEDUP_REMOVED lines=10> */
.L_x_217:
        /* <DEDUP_REMOVED lines=10> */
.L_x_219:
        /* <DEDUP_REMOVED lines=10> */
.L_x_221:
        /* <DEDUP_REMOVED lines=10> */
.L_x_223:
        /* <DEDUP_REMOVED lines=10> */
.L_x_225:
        /* <DEDUP_REMOVED lines=10> */
.L_x_227:
        /* <DEDUP_REMOVED lines=10> */
.L_x_229:
        /* <DEDUP_REMOVED lines=10> */
.L_x_231:
        /* <DEDUP_REMOVED lines=10> */
.L_x_233:
        /* <DEDUP_REMOVED lines=10> */
.L_x_235:
        /* <DEDUP_REMOVED lines=10> */
.L_x_237:
        /* <DEDUP_REMOVED lines=10> */
.L_x_239:
        /* <DEDUP_REMOVED lines=10> */
.L_x_241:
        /* <DEDUP_REMOVED lines=10> */
.L_x_243:
        /* <DEDUP_REMOVED lines=10> */
.L_x_245:
        /* <DEDUP_REMOVED lines=10> */
.L_x_247:
        /* <DEDUP_REMOVED lines=10> */
.L_x_249:
[----:B------:R-:W-:-:S04]  /*5450*/  UIADD3 UR4, UPT, UPT, UR4, 0x1, URZ ;  /* 0x0000000104047890 */ /* 0x000fc8000fffe0ff */
[----:B------:R-:W-:-:S04]  /*5460*/  UISETP.NE.AND UP0, UPT, UR4, 0x36, UPT ;  /* 0x000000360400788c */ /* 0x000fc8000bf05270 */
[----:B------:R-:W-:Y:S02]  /*5470*/  USEL UR5, URZ, 0x1, UP0 ;  /* 0x00000001ff057887 */ /* 0x000fe40008000000 */
[----:B------:R-:W-:Y:S02]  /*5480*/  USEL UR4, UR4, URZ, UP0 ;  /* 0x000000ff04047287 */ /* 0x000fe40008000000 */
[----:B------:R-:W-:Y:S02]  /*5490*/  ULOP3.LUT UR5, UR6, UR5, URZ, 0x3c, !UPT ;  /* 0x0000000506057292 */ /* 0x000fe4000f8e3cff */
[----:B------:R-:W-:-:S04]  /*54a0*/  ULEA UR4, UR4, UR44, 0x3 ;  /* 0x0000002c04047291 */ /* 0x000fc8000f8e18ff */
[----:B------:R-:W-:Y:S02]  /*54b0*/  IMAD.U32 R2, RZ, RZ, UR5 ;  /* 0x00000005ff027e24 */ /* 0x000fe4000f8e00ff */
[----:B-1----:R-:W-:-:S03]  /*54c0*/  MOV R0, UR4 ;  /* 0x0000000400007c02 */ /* 0x002fc60008000f00 */
[----:B------:R-:W-:-:S07]  /*54d0*/  SHF.L.U32 R3, R2, 0x1f, RZ ;  /* 0x0000001f02037819 */ /* 0x000fce00000006ff */
.L_x_87:
[----:B-1----:R1:W2:Y:S02]  /*54e0*/  SYNCS.PHASECHK.TRANS64.TRYWAIT P0, [R0+URZ], R3 ;  /* 0x00000003000075a7 */ /* 0x0022a400080011ff */
[----:B--2---:R-:W-:Y:S05]  /*54f0*/  @!P0 NANOSLEEP.SYNCS 0x989680 ;  /* 0x009896800000895d */ /* 0x004fea0003900000 */
[----:B------:R-:W2:Y:S02]  /*5500*/  @!P0 SYNCS.PHASECHK.TRANS64 P0, [R0+URZ], R3 ;  /* 0x00000003000085a7 */ /* 0x000ea400080010ff */
[----:B--2---:R-:W-:Y:S05]  /*5510*/  @P0 EXIT ;  /* 0x000000000000094d */ /* 0x004fea0003800000 */
[----:B------:R-:W-:Y:S05]  /*5520*/  BRA `(.L_x_87) ;  /* 0xfffffffc00ec7947 */ /* 0x000fea000383ffff */
.L_x_17:
[----:B------:R-:W2:Y:S02]  /*5530*/  S2UR UR4, SR_CgaCtaId ;  /* 0x00000000000479c3 */ /* 0x000ea40000008800 */
[----:B--2---:R-:W-:-:S04]  /*5540*/  UISETP.NE.AND UP0, UPT, UR4, URZ, UPT ;  /* 0x000000ff0400728c */ /* 0x004fc8000bf05270 */
[----:B------:R-:W-:-:S09]  /*5550*/  UISETP.NE.OR UP0, UPT, UR15, 0x1, UP0 ;  /* 0x000000010f00788c */ /* 0x000fd20008705670 */
[----:B------:R-:W-:Y:S05]  /*5560*/  BRA.U UP0, `(.L_x_88) ;  /* 0x0000000100b47547 */ /* 0x000fea000b800000 */
[----:B------:R-:W2:Y:S01]  /*5570*/  S2UR UR5, SR_CgaCtaId ;  /* 0x00000000000579c3 */ /* 0x000ea20000008800 */
[----:B------:R-:W-:Y:S01]  /*5580*/  UMOV UR4, 0x400 ;  /* 0x0000040000047882 */ /* 0x000fe20000000000 */
[----:B------:R-:W-:Y:S01]  /*5590*/  HFMA2 R3, -RZ, RZ, 0, 5.9604644775390625e-08 ;  /* 0x00000001ff037431 */ /* 0x000fe200000001ff */
[----:B------:R-:W-:Y:S01]  /*55a0*/  ISETP.NE.AND P0, PT, R0, RZ, PT ;  /* 0x000000ff0000720c */ /* 0x000fe20003f05270 */
[----:B------:R-:W-:Y:S01]  /*55b0*/  IMAD.MOV.U32 R8, RZ, RZ, RZ ;  /* 0x000000ffff087224 */ /* 0x000fe200078e00ff */
[----:B--2---:R-:W-:-:S04]  /*55c0*/  ULEA UR4, UR5, UR4, 0x18 ;  /* 0x0000000405047291 */ /* 0x004fc8000f8ec0ff */
[----:B------:R-:W-:Y:S02]  /*55d0*/  UIADD3 UR5, UPT, UPT, UR4, 0x388, URZ ;  /* 0x0000038804057890 */ /* 0x000fe4000fffe0ff */
[----:B------:R-:W-:Y:S02]  /*55e0*/  UIADD3 UR8, UPT, UPT, UR4, 0x380, URZ ;  /* 0x0000038004087890 */ /* 0x000fe4000fffe0ff */
[----:B------:R-:W-:-:S12]  /*55f0*/  UPRMT UR5, URZ, 0x654, UR5 ;  /* 0x00000654ff057896 */ /* 0x000fd80008000005 */
.L_x_91:
[----:B------:R-:W-:Y:S01]  /*5600*/  SHF.L.U32 R7, R3, 0x1f, RZ ;  /* 0x0000001f03077819 */ /* 0x000fe200000006ff */
[----:B------:R-:W-:Y:S02]  /*5610*/  IMAD.U32 R9, RZ, RZ, UR8 ;  /* 0x00000008ff097e24 */ /* 0x000fe4000f8e00ff */
[----:B------:R-:W-:Y:S01]  /*5620*/  @!P0 IMAD.MOV.U32 R5, RZ, RZ, 0x10 ;  /* 0x00000010ff058424 */ /* 0x000fe200078e00ff */
[----:B------:R-:W2:Y:S02]  /*5630*/  SYNCS.PHASECHK.TRANS64.TRYWAIT P1, [UR4+0x388], R7 ;  /* 0x00038807ff0075a7 */ /* 0x000ea40008021104 */
[----:B------:R-:W-:-:S04]  /*5640*/  PRMT R9, R0, 0x654, R9 ;  /* 0x0000065400097816 */ /* 0x000fc80000000009 */
[----:B------:R-:W-:Y:S01]  /*5650*/  SEL R2, R9, R2, !P0 ;  /* 0x0000000209027207 */ /* 0x000fe20004000000 */
[----:B--2---:R-:W-:Y:S06]  /*5660*/  @!P1 BRA `(.L_x_89) ;  /* 0x0000005800909947 */ /* 0x004fec0003800000 */
.L_x_251:
[----:B------:R-:W-:Y:S01]  /*5670*/  UIADD3 UR6, UPT, UPT, UR4, 0x3c0, URZ ;  /* 0x000003c004067890 */ /* 0x000fe2000fffe0ff */
[----:B------:R3:W-:Y:S01]  /*5680*/  @!P0 SYNCS.ARRIVE.TRANS64.RED RZ, [R2+URZ], R5 ;  /* 0x0000000502ff89a7 */ /* 0x0007e200080004ff */
[----:B------:R-:W-:Y:S01]  /*5690*/  UIADD3 UR7, UPT, UPT, UR4, 0x380, URZ ;  /* 0x0000038004077890 */ /* 0x000fe2000fffe0ff */
[----:B------:R-:W-:-:S08]  /*56a0*/  LOP3.LUT R3, R3, 0x1, RZ, 0x3c, !PT ;  /* 0x0000000103037812 */ /* 0x000fd000078e3cff */
[----:B------:R-:W-:Y:S06]  /*56b0*/  UGETNEXTWORKID.BROADCAST [UR6], [UR7] ;  /* 0x00000000060073ca */ /* 0x000fec0008000100 */
[----:B---3--:R-:W-:-:S04]  /*56c0*/  SHF.L.U32 R5, R8, 0x1f, RZ ;  /* 0x0000001f08057819 */ /* 0x008fc800000006ff */
[----:B------:R-:W3:Y:S02]  /*56d0*/  SYNCS.PHASECHK.TRANS64.TRYWAIT P1, [UR4+0x380], R5 ;  /* 0x00038005ff0075a7 */ /* 0x000ee40008021104 */
[----:B---3--:R-:W-:Y:S05]  /*56e0*/  @!P1 BRA `(.L_x_90) ;  /* 0x0000005800889947 */ /* 0x008fea0003800000 */
.L_x_253:
[----:B--2---:R-:W2:Y:S01]  /*56f0*/  LDS.128 R4, [UR4+0x3c0] ;  /* 0x0003c004ff047984 */ /* 0x004ea20008000c00 */
[----:B------:R-:W-:Y:S01]  /*5700*/  LOP3.LUT R8, R8, 0x1, RZ, 0x3c, !PT ;  /* 0x0000000108087812 */ /* 0x000fe200078e3cff */
[----:B------:R-:W-:Y:S01]  /*5710*/  @!PT LDS RZ, [RZ] ;  /* 0x00000000fffff984 */ /* 0x000fe20000000800 */
[----:B------:R-:W-:Y:S01]  /*5720*/  @!PT LDS RZ, [RZ] ;  /* 0x00000000fffff984 */ /* 0x000fe20000000800 */
[----:B------:R-:W-:Y:S01]  /*5730*/  @!PT LDS RZ, [RZ] ;  /* 0x00000000fffff984 */ /* 0x000fe20000000800 */
[----:B------:R-:W-:Y:S01]  /*5740*/  @!PT LDS RZ, [RZ] ;  /* 0x00000000fffff984 */ /* 0x000fe20000000800 */
[----:B------:R3:W-:Y:S06]  /*5750*/  MEMBAR.ALL.CTA ;  /* 0x0000000000007992 */ /* 0x0007ec0000008000 */
[----:B---3--:R-:W3:Y:S02]  /*5760*/  FENCE.VIEW.ASYNC.S ;  /* 0x00000000000073c6 */ /* 0x008ee40000000000 */
[----:B---3--:R-:W-:Y:S01]  /*5770*/  SYNCS.ARRIVE.TRANS64.RED.A1T0 RZ, [UR5], RZ ;  /* 0x000000ffffff79a7 */ /* 0x008fe20008100405 */
[----:B--2---:R-:W-:-:S13]  /*5780*/  LOP3.LUT P1, RZ, R6, 0x1, RZ, 0xc0, !PT ;  /* 0x0000000106ff7812 */ /* 0x004fda000782c0ff */
[----:B------:R-:W-:Y:S05]  /*5790*/  @P1 BRA `(.L_x_91) ;  /* 0xfffffffc00981947 */ /* 0x000fea000383ffff */
[----:B------:R-:W-:-:S04]  /*57a0*/  SHF.L.U32 R0, R3, 0x1f, RZ ;  /* 0x0000001f03007819 */ /* 0x000fc800000006ff */
[----:B------:R-:W2:Y:S02]  /*57b0*/  SYNCS.PHASECHK.TRANS64 P0, [UR4+0x388], R0 ;  /* 0x00038800ff0075a7 */ /* 0x000ea40008001004 */
[----:B-12---:R-:W-:Y:S05]  /*57c0*/  @P0 EXIT ;  /* 0x000000000000094d */ /* 0x006fea0003800000 */
[----:B------:R-:W-:-:S07]  /*57d0*/  MOV R0, UR4 ;  /* 0x0000000400007c02 */ /* 0x000fce0008000f00 */
.L_x_92:
[----:B-1----:R-:W-:-:S04]  /*57e0*/  SHF.L.U32 R5, R3, 0x1f, RZ ;  /* 0x0000001f03057819 */ /* 0x002fc800000006ff */
[----:B------:R1:W2:Y:S03]  /*57f0*/  SYNCS.PHASECHK.TRANS64.TRYWAIT P0, [R0+URZ+0x388], R5 ;  /* 0x00038805000075a7 */ /* 0x0002a600080011ff */
[----:B--2---:R-:W-:Y:S05]  /*5800*/  @!P0 NANOSLEEP.SYNCS 0x989680 ;  /* 0x009896800000895d */ /* 0x004fea0003900000 */
[----:B------:R-:W2:Y:S02]  /*5810*/  @!P0 SYNCS.PHASECHK.TRANS64 P0, [R0+URZ+0x388], R5 ;  /* 0x00038805000085a7 */ /* 0x000ea400080010ff */
[----:B--2---:R-:W-:Y:S05]  /*5820*/  @P0 EXIT ;  /* 0x000000000000094d */ /* 0x004fea0003800000 */
[----:B------:R-:W-:Y:S05]  /*5830*/  BRA `(.L_x_92) ;  /* 0xfffffffc00e87947 */ /* 0x000fea000383ffff */
.L_x_88:
[----:B------:R-:W-:-:S09]  /*5840*/  UISETP.NE.AND UP0, UPT, UR15, URZ, UPT ;  /* 0x000000ff0f00728c */ /* 0x000fd2000bf05270 */
[----:B------:R-:W-:Y:S05]  /*5850*/  BRA.U UP0, `(.L_x_93) ;  /* 0x0000000d001c7547 */ /* 0x000fea000b800000 */
[----:B------:R-:W2:Y:S01]  /*5860*/  S2UR UR7, SR_CgaCtaId ;  /* 0x00000000000779c3 */ /* 0x000ea20000008800 */
[----:B------:R-:W-:Y:S01]  /*5870*/  UMOV UR4, 0x40 ;  /* 0x0000004000047882 */ /* 0x000fe20000000000 */
[----:B------:R-:W-:Y:S01]  /*5880*/  NOP ;  /* 0x0000000000007918 */ /* 0x000fe20000000000 */
[----:B------:R-:W-:Y:S01]  /*5890*/  UMOV UR6, 0x400 ;  /* 0x0000040000067882 */ /* 0x000fe20000000000 */
[----:B--2---:R-:W-:Y:S02]  /*58a0*/  ULEA UR5, UR7, UR4, 0x18 ;  /* 0x0000000407057291 */ /* 0x004fe4000f8ec0ff */
[----:B------:R-:W-:-:S07]  /*58b0*/  ULEA UR6, UR7, UR6, 0x18 ;  /* 0x0000000607067291 */ /* 0x000fce000f8ec0ff */
[----:B------:R-:W2:Y:S02]  /*58c0*/  LDS.U8 R0, [UR5+0x1c] ;  /* 0x00001c05ff007984 */ /* 0x000ea40008000000 */
[----:B--2---:R-:W-:-:S13]  /*58d0*/  ISETP.NE.AND P0, PT, R0, RZ, PT ;  /* 0x000000ff0000720c */ /* 0x004fda0003f05270 */
[----:B------:R-:W-:Y:S05]  /*58e0*/  @P0 BRA `(.L_x_94) ;  /* 0x0000000000580947 */ /* 0x000fea0003800000 */
[----:B------:R-:W-:-:S13]  /*58f0*/  ELECT P0, URZ, PT ;  /* 0x0000000000ff782f */ /* 0x000fda0003800000 */
[----:B------:R-:W-:Y:S05]  /*5900*/  @!P0 BRA `(.L_x_95) ;  /* 0x0000000000608947 */ /* 0x000fea0003800000 */
[----:B------:R-:W-:Y:S01]  /*5910*/  UMOV UR4, 0x10 ;  /* 0x0000001000047882 */ /* 0x000fe20000000000 */
[----:B------:R-:W-:Y:S01]  /*5920*/  HFMA2 R0, -RZ, RZ, 0, 5.9604644775390625e-08 ;  /* 0x00000001ff007431 */ /* 0x000fe200000001ff */
[----:B------:R-:W-:-:S03]  /*5930*/  MOV R2, 0xffff ;  /* 0x0000ffff00027802 */ /* 0x000fc60000000f00 */
[----:B------:R-:W-:Y:S04]  /*5940*/  DEPBAR.LE SB2, 0x36 ;  /* 0x0000ad800000791a */ /* 0x000fe80000000000 */
[----:B------:R-:W2:Y:S02]  /*5950*/  UTCATOMSWS.FIND_AND_SET.ALIGN UP0, UR4, UR4 ;  /* 0x00000004000475e3 */ /* 0x000ea40008000800 */
[----:B--2---:R-:W-:Y:S01]  /*5960*/  MOV R3, UR4 ;  /* 0x0000000400037c02 */ /* 0x004fe20008000f00 */
[----:B------:R-:W-:Y:S06]  /*5970*/  BRA.U UP0, `(.L_x_96) ;  /* 0x0000000100187547 */ /* 0x000fec000b800000 */
.L_x_97:
[----:B------:R-:W-:Y:S05]  /*5980*/  NANOSLEEP 0x64 ;  /* 0x000000640000795d */ /* 0x000fea0003800000 */
[----:B------:R-:W-:-:S05]  /*5990*/  UMOV UR4, 0x10 ;  /* 0x0000001000047882 */ /* 0x000fca0000000000 */
[----:B------:R-:W-:Y:S04]  /*59a0*/  DEPBAR.LE SB2, 0x36 ;  /* 0x0000ad800000791a */ /* 0x000fe80000000000 */
[----:B------:R-:W2:Y:S02]  /*59b0*/  UTCATOMSWS.FIND_AND_SET.ALIGN UP0, UR4, UR4 ;  /* 0x00000004000475e3 */ /* 0x000ea40008000800 */
[----:B--2---:R-:W-:Y:S01]  /*59c0*/  MOV R3, UR4 ;  /* 0x0000000400037c02 */ /* 0x004fe20008000f00 */
[----:B------:R-:W-:Y:S05]  /*59d0*/  BRA.U !UP0, `(.L_x_97) ;  /* 0xfffffffd08e87547 */ /* 0x000fea000b83ffff */
.L_x_96:
[-C--:B------:R-:W-:Y:S02]  /*59e0*/  SHF.L.U32 R2, R2, R3.reuse, RZ ;  /* 0x0000000302027219 */ /* 0x080fe400000006ff */
[----:B------:R-:W-:Y:S01]  /*59f0*/  SHF.L.U32 R0, R0, R3, RZ ;  /* 0x0000000300007219 */ /* 0x000fe200000006ff */
[----:B------:R-:W-:Y:S02]  /*5a00*/  IMAD.SHL.U32 R3, R3, 0x20, RZ ;  /* 0x0000002003037824 */ /* 0x000fe400078e00ff */
[----:B------:R2:W-:Y:S04]  /*5a10*/  ATOMS.OR RZ, [UR5+0x14], R2 ;  /* 0x00001402ffff798c */ /* 0x0005e8000b000005 */
[----:B------:R2:W-:Y:S04]  /*5a20*/  ATOMS.OR RZ, [UR5+0x18], R0 ;  /* 0x00001800ffff798c */ /* 0x0005e8000b000005 */
[----:B------:R2:W-:Y:S01]  /*5a30*/  STS [UR6+0x3d0], R3 ;  /* 0x0003d003ff007988 */ /* 0x0005e20008000806 */
[----:B------:R-:W-:Y:S05]  /*5a40*/  BRA `(.L_x_95) ;  /* 0x0000000000107947 */ /* 0x000fea0003800000 */
.L_x_94:
[----:B------:R-:W-:Y:S02]  /*5a50*/  MOV R0, 0xffffffff ;  /* 0xffffffff00007802 */ /* 0x000fe40000000f00 */
[----:B------:R-:W-:-:S03]  /*5a60*/  MOV R2, 0x5a90 ;  /* 0x00005a9000027802 */ /* 0x000fc60000000f00 */
[----:B------:R2:W-:Y:S04]  /*5a70*/  STS [UR6+0x3d0], R0 ;  /* 0x0003d000ff007988 */ /* 0x0005e80008000806 */
[----:B-12--5:R-:W-:Y:S05]  /*5a80*/  CALL.REL.NOINC `($__internal_1_$__cuda_sm10x_tcgen05_guardrail_trap_phase_invalid_during_alloc) ;  /* 0x0000005800c87944 */ /* 0x026fea0003c00000 */
.L_x_95:
[----:B------:R-:W-:Y:S05]  /*5a90*/  WARPSYNC.ALL ;  /* 0x0000000000007948 */ /* 0x000fea0003800000 */
[----:B------:R-:W3:Y:S01]  /*5aa0*/  S2UR UR4, SR_CgaCtaId ;  /* 0x00000000000479c3 */ /* 0x000ee20000008800 */
[----:B------:R-:W-:Y:S01]  /*5ab0*/  UMOV UR15, 0x400 ;  /* 0x00000400000f7882 */ /* 0x000fe20000000000 */
[----:B------:R-:W-:-:S06]  /*5ac0*/  NOP ;  /* 0x0000000000007918 */ /* 0x000fcc0000000000 */
[----:B------:R-:W-:Y:S06]  /*5ad0*/  BAR.ARV 0x6, 0xa0 ;  /* 0x0182800000007b1d */ /* 0x000fec0000002000 */
[----:B------:R-:W4:Y:S01]  /*5ae0*/  LDCU UR5, c[0x0][0x394] ;  /* 0x00007280ff0577ac */ /* 0x000f220008000800 */
[----:B------:R-:W-:Y:S01]  /*5af0*/  IMAD.MOV.U32 R8, RZ, RZ, 0x1 ;  /* 0x00000001ff087424 */ /* 0x000fe200078e00ff */
[----:B------:R-:W1:Y:S01]  /*5b00*/  LDCU UR6, c[0x0][0x394] ;  /* 0x00007280ff0677ac */ /* 0x000e620008000800 */
[----:B------:R-:W-:Y:S01]  /*5b10*/  UMOV UR18, URZ ;  /* 0x000000ff00127c82 */ /* 0x000fe20008000000 */
[----:B------:R-:W-:Y:S01]  /*5b20*/  UMOV UR12, URZ ;  /* 0x000000ff000c7c82 */ /* 0x000fe20008000000 */
[----:B---3--:R-:W-:Y:S01]  /*5b30*/  ULEA UR15, UR4, UR15, 0x18 ;  /* 0x0000000f040f7291 */ /* 0x008fe2000f8ec0ff */
[----:B------:R-:W-:Y:S01]  /*5b40*/  UMOV UR20, 0x0 ;  /* 0x0000000000147882 */ /* 0x000fe20000000000 */
[----:B------:R-:W-:-:S02]  /*5b50*/  UMOV UR21, 0x4118010 ;  /* 0x0411801000157882 */ /* 0x000fc40000000000 */
[----:B------:R-:W-:Y:S02]  /*5b60*/  UIADD3 UR17, UPT, UPT, UR15, 0x2600, URZ ;  /* 0x000026000f117890 */ /* 0x000fe4000fffe0ff */
[----:B----4-:R-:W-:-:S03]  /*5b70*/  UIADD3 UR5, UPT, UPT, UR5, 0x1f, URZ ;  /* 0x0000001f05057890 */ /* 0x010fc6000fffe0ff */
[----:B------:R-:W2:Y:S01]  /*5b80*/  LDS R9, [UR15+0x3d0] ;  /* 0x0003d00fff097984 */ /* 0x000ea20008000800 */
[----:B------:R-:W-:Y:S02]  /*5b90*/  USHF.R.U32.HI UR17, URZ, 0x4, UR17 ;  /* 0x00000004ff117899 */ /* 0x000fe40008011611 */
[----:B------:R-:W-:Y:S02]  /*5ba0*/  USHF.R.S32.HI UR4, URZ, 0x1f, UR5 ;  /* 0x0000001fff047899 */ /* 0x000fe40008011405 */
[----:B------:R-:W-:Y:S02]  /*5bb0*/  ULOP3.LUT UR17, UR17, 0x3fff, URZ, 0xc0, !UPT ;  /* 0x00003fff11117892 */ /* 0x000fe4000f8ec0ff */
[----:B------:R-:W-:Y:S02]  /*5bc0*/  ULEA.HI UR4, UR4, UR5, URZ, 0x5 ;  /* 0x0000000504047291 */ /* 0x000fe4000f8f28ff */
[----:B------:R-:W-:Y:S02]  /*5bd0*/  UIADD3 UR5, UPT, UPT, UR15, 0x1d600, URZ ;  /* 0x0001d6000f057890 */ /* 0x000fe4000fffe0ff */
[----:B------:R-:W-:-:S02]  /*5be0*/  USHF.R.S32.HI UR22, URZ, 0x5, UR4 ;  /* 0x00000005ff167899 */ /* 0x000fc40008011404 */
[----:B------:R-:W-:Y:S02]  /*5bf0*/  UIADD3 UR4, UPT, UPT, UR15, 0x388, URZ ;  /* 0x000003880f047890 */ /* 0x000fe4000fffe0ff */
[----:B------:R-:W-:Y:S02]  /*5c00*/  UISETP.LT.AND UP0, UPT, UR22, 0x1, UPT ;  /* 0x000000011600788c */ /* 0x000fe4000bf01270 */
[----:B------:R-:W-:Y:S02]  /*5c10*/  USHF.R.U32.HI UR5, URZ, 0x4, UR5 ;  /* 0x00000004ff057899 */ /* 0x000fe40008011605 */
[----:B------:R-:W-:Y:S02]  /*5c20*/  USEL UR24, UR22, 0x1, !UP0 ;  /* 0x0000000116187887 */ /* 0x000fe4000c000000 */
[----:B------:R-:W-:Y:S02]  /*5c30*/  UPRMT UR23, URZ, 0x654, UR4 ;  /* 0x00000654ff177896 */ /* 0x000fe40008000004 */
[----:B------:R-:W-:-:S02]  /*5c40*/  ULOP3.LUT UR16, UR5, 0x3fff, URZ, 0xc0, !UPT ;  /* 0x00003fff05107892 */ /* 0x000fc4000f8ec0ff */
[----:B------:R-:W-:Y:S02]  /*5c50*/  UIADD3 UR24, UPT, UPT, -UR24, URZ, URZ ;  /* 0x000000ff18187290 */ /* 0x000fe4000fffe1ff */
[----:B-1----:R-:W-:Y:S01]  /*5c60*/  UISETP.GE.AND UP4, UPT, UR6, 0x1, UPT ;  /* 0x000000010600788c */ /* 0x002fe2000bf86270 */
[C---:B--2---:R-:W-:Y:S01]  /*5c70*/  VIADD R3, R9.reuse, 0x40 ;  /* 0x0000004009037836 */ /* 0x044fe20000000000 */
[----:B------:R-:W-:-:S04]  /*5c80*/  LOP3.LUT R2, R9, 0xffff, RZ, 0xc0, !PT ;  /* 0x0000ffff09027812 */ /* 0x000fc800078ec0ff */
[----:B------:R-:W-:-:S05]  /*5c90*/  LOP3.LUT R3, R3, 0xffff, RZ, 0xc0, !PT ;  /* 0x0000ffff03037812 */ /* 0x000fca00078ec0ff */
[----:B------:R1:W-:Y:S02]  /*5ca0*/  STL.64 [R1], R2 ;  /* 0x0000000201007387 */ /* 0x0003e40000100a00 */
[----:B-1----:R-:W-:-:S07]  /*5cb0*/  CS2R R2, SRZ ;  /* 0x0000000000027805 */ /* 0x002fce000001ff00 */
.L_x_104:
[----:B-1----:R-:W-:-:S04]  /*5cc0*/  SHF.L.U32 R5, R3, 0x1f, RZ ;  /* 0x0000001f03057819 */ /* 0x002fc800000006ff */
[----:B------:R-:W1:Y:S02]  /*5cd0*/  SYNCS.PHASECHK.TRANS64.TRYWAIT P0, [UR15+0x380], R5 ;  /* 0x00038005ff0075a7 */ /* 0x000e64000800110f */
[----:B-12-4-:R-:W-:Y:S05]  /*5ce0*/  @!P0 BRA `(.L_x_98) ;  /* 0x0000005400208947 */ /* 0x016fea0003800000 */
.L_x_255:
[----:B-1----:R-:W1:Y:S01]  /*5cf0*/  LDS.128 R4, [UR15+0x3c0] ;  /* 0x0003c00fff047984 */ /* 0x002e620008000c00 */
[----:B------:R-:W-:Y:S01]  /*5d00*/  ULEA UR19, UR18, UR15, 0x3 ;  /* 0x0000000f12137291 */ /* 0x000fe2000f8e18ff */
[----:B------:R-:W-:Y:S01]  /*5d10*/  SHF.L.U32 R0, R8, 0x1f, RZ ;  /* 0x0000001f08007819 */ /* 0x000fe200000006ff */
[----:B------:R-:W-:Y:S01]  /*5d20*/  @!PT LDS RZ, [RZ] ;  /* 0x00000000fffff984 */ /* 0x000fe20000000800 */
[----:B------:R-:W-:Y:S01]  /*5d30*/  @!PT LDS RZ, [RZ] ;  /* 0x00000000fffff984 */ /* 0x000fe20000000800 */
[----:B------:R-:W-:Y:S01]  /*5d40*/  @!PT LDS RZ, [RZ] ;  /* 0x00000000fffff984 */ /* 0x000fe20000000800 */
[----:B------:R-:W-:Y:S01]  /*5d50*/  @!PT LDS RZ, [RZ] ;  /* 0x00000000fffff984 */ /* 0x000fe20000000800 */
[----:B------:R2:W-:Y:S06]  /*5d60*/  MEMBAR.ALL.CTA ;  /* 0x0000000000007992 */ /* 0x0005ec0000008000 */
[----:B--2---:R-:W2:Y:S02]  /*5d70*/  FENCE.VIEW.ASYNC.S ;  /* 0x00000000000073c6 */ /* 0x004ea40000000000 */
[----:B--2---:R-:W-:Y:S01]  /*5d80*/  SYNCS.ARRIVE.TRANS64.RED.A1T0 RZ, [UR23], RZ ;  /* 0x000000ffffff79a7 */ /* 0x004fe20008100417 */
[----:B------:R-:W2:Y:S01]  /*5d90*/  SYNCS.PHASECHK.TRANS64.TRYWAIT P0, [UR19+0x3a0], R0 ;  /* 0x0003a000ff0075a7 */ /* 0x000ea20008001113 */
[----:B-1----:R-:W-:Y:S01]  /*5da0*/  LOP3.LUT P2, RZ, R6, 0x1, RZ, 0xc0, !PT ;  /* 0x0000000106ff7812 */ /* 0x002fe2000784c0ff */
[----:B--2---:R-:W-:-:S12]  /*5db0*/  @!P0 BRA `(.L_x_99) ;  /* 0x0000005400048947 */ /* 0x004fd80003800000 */
.L_x_257:
[----:B------:R-:W-:Y:S05]  /*5dc0*/  BRA.U !UP4, `(.L_x_100) ;  /* 0x000000010cb07547 */ /* 0x000fea000b800000 */
[----:B-1----:R-:W-:Y:S01]  /*5dd0*/  IMAD.U32 R0, RZ, RZ, UR18 ;  /* 0x00000012ff007e24 */ /* 0x002fe2000f8e00ff */
[----:B------:R-:W-:-:S04]  /*5de0*/  ULEA UR4, UR12, UR15, 0x3 ;  /* 0x0000000f0c047291 */ /* 0x000fc8000f8e18ff */
[----:B------:R-:W-:Y:S02]  /*5df0*/  LEA R4, R0, R1, 0x2 ;  /* 0x0000000100047211 */ /* 0x000fe400078e10ff */
[----:B------:R-:W-:-:S04]  /*5e00*/  SHF.L.U32 R0, R2, 0x1f, RZ ;  /* 0x0000001f02007819 */ /* 0x000fc800000006ff */
[----:B------:R-:W5:Y:S01]  /*5e10*/  LDL R4, [R4] ;  /* 0x0000000004047983 */ /* 0x000f620000100800 */
[----:B------:R1:W2:Y:S01]  /*5e20*/  SYNCS.PHASECHK.TRANS64.TRYWAIT P1, [UR4], R0 ;  /* 0x00000000ff0075a7 */ /* 0x0002a20008021104 */
[----:B------:R-:W-:Y:S01]  /*5e30*/  UPLOP3.LUT UP2, UPT, UPT, UPT, UPT, 0x40, 0x4 ;  /* 0x000000000004789c */ /* 0x000fe20003f4e870 */
[----:B------:R-:W-:Y:S01]  /*5e40*/  UMOV UR14, UR24 ;  /* 0x00000018000e7c82 */ /* 0x000fe20008000000 */
[----:B------:R-:W-:Y:S01]  /*5e50*/  UMOV UR13, UR22 ;  /* 0x00000016000d7c82 */ /* 0x000fe20008000000 */
[----:B------:R-:W-:-:S08]  /*5e60*/  UMOV UR5, UR12 ;  /* 0x0000000c00057c82 */ /* 0x000fd00008000000 */
.L_x_103:
[----:B------:R-:W-:Y:S02]  /*5e70*/  UIADD3 UR14, UPT, UPT, UR14, 0x1, URZ ;  /* 0x000000010e0e7890 */ /* 0x000fe4000fffe0ff */
[----:B------:R-:W-:Y:S02]  /*5e80*/  ULEA UR11, UR5, UR15, 0x3 ;  /* 0x0000000f050b7291 */ /* 0x000fe4000f8e18ff */
[----:B------:R-:W-:Y:S01]  /*5e90*/  UISETP.NE.AND UP3, UPT, UR14, URZ, UPT ;  /* 0x000000ff0e00728c */ /* 0x000fe2000bf65270 */
[----:B--234-:R-:W-:Y:S10]  /*5ea0*/  @P1 BRA `(.L_x_101) ;  /* 0x00000000000c1947 */ /* 0x01cff40003800000 */
[----:B------:R-:W-:Y:S04]  /*5eb0*/  SHF.L.U32 R5, R2, 0x1f, RZ ;  /* 0x0000001f02057819 */ /* 0x000fe800000006ff */
[----:B------:R-:W2:Y:S02]  /*5ec0*/  SYNCS.PHASECHK.TRANS64.TRYWAIT P0, [UR11], R5 ;  /* 0x00000005ff0075a7 */ /* 0x000ea4000800110b */
[----:B--2---:R-:W-:Y:S05]  /*5ed0*/  @!P0 BRA `(.L_x_102) ;  /* 0x0000005000d48947 */ /* 0x004fea0003800000 */
.L_x_101:
[----:B------:R-:W-:Y:S01]  /*5ee0*/  UISETP.NE.AND UP0, UPT, UR13, 0x1, UPT ;  /* 0x000000010d00788c */ /* 0x000fe2000bf05270 */
[----:B------:R-:W-:Y:S01]  /*5ef0*/  PLOP3.LUT P1, PT, PT, PT, PT, 0x80, 0x8 ;  /* 0x000000000008781c */ /* 0x000fe20003f2f070 */
[----:B------:R-:W-:Y:S02]  /*5f00*/  UIADD3 UR4, UPT, UPT, UR5, 0x1, URZ ;  /* 0x0000000105047890 */ /* 0x000fe4000fffe0ff */
[----:B------:R-:W-:Y:S02]  /*5f10*/  USHF.L.U32 UR5, UR5, 0x7, URZ ;  /* 0x0000000705057899 */ /* 0x000fe400080006ff */
[----:B------:R-:W-:Y:S01]  /*5f20*/  UISETP.NE.AND UP1, UPT, UR4, 0x36, UPT ;  /* 0x000000360400788c */ /* 0x000fe2000bf25270 */
[----:B------:R-:W-:Y:S01]  /*5f30*/  PLOP3.LUT P0, PT, PT, PT, UP0, 0x80, 0x8 ;  /* 0x000000000008781c */ /* 0x000fe20003f0f008 */
[----:B------:R-:W-:Y:S02]  /*5f40*/  UIADD3 UR8, UPT, UPT, UR17, UR5, URZ ;  /* 0x0000000511087290 */ /* 0x000fe4000fffe0ff */
[----:B------:R-:W-:Y:S02]  /*5f50*/  USEL UR6, URZ, 0x1, UP1 ;  /* 0x00000001ff067887 */ /* 0x000fe40008800000 */
[----:B------:R-:W-:Y:S01]  /*5f60*/  USEL UR12, UR4, URZ, UP1 ;  /* 0x000000ff040c7287 */ /* 0x000fe20008800000 */
[----:B------:R-:W-:Y:S01]  /*5f70*/  UMOV UR9, 0x80004020 ;  /* 0x8000402000097882 */ /* 0x000fe20000000000 */
[----:B------:R-:W-:Y:S02]  /*5f80*/  UMOV UR7, 0x80004020 ;  /* 0x8000402000077882 */ /* 0x000fe40000000000 */
[----:B------:R-:W-:Y:S01]  /*5f90*/  @UP0 ULEA UR4, UR12, UR15, 0x3 ;  /* 0x0000000f0c040291 */ /* 0x000fe2000f8e18ff */
[----:B------:R-:W-:Y:S01]  /*5fa0*/  LOP3.LUT R2, R2, UR6, RZ, 0x3c, !PT ;  /* 0x0000000602027c12 */ /* 0x000fe2000f8e3cff */
[----:B------:R-:W-:Y:S02]  /*5fb0*/  UIADD3 UR6, UPT, UPT, UR16, UR5, URZ ;  /* 0x0000000510067290 */ /* 0x000fe4000fffe0ff */
[----:B------:R-:W-:Y:S01]  /*5fc0*/  UIADD3 UR13, UPT, UPT, UR13, -0x1, URZ ;  /* 0xffffffff0d0d7890 */ /* 0x000fe2000fffe0ff */
[----:B-1----:R-:W-:Y:S01]  /*5fd0*/  @P0 SHF.L.U32 R0, R2, 0x1f, RZ ;  /* 0x0000001f02000819 */ /* 0x002fe200000006ff */
[----:B------:R-:W-:Y:S03]  /*5fe0*/  UMOV UR5, UR12 ;  /* 0x0000000c00057c82 */ /* 0x000fe60008000000 */
[----:B------:R3:W4:Y:S01]  /*5ff0*/  @P0 SYNCS.PHASECHK.TRANS64.TRYWAIT P1, [UR4], R0 ;  /* 0x00000000ff0005a7 */ /* 0x0007220008021104 */
[----:B------:R-:W-:Y:S11]  /*6000*/  ELECT P0, URZ, PT ;  /* 0x0000000000ff782f */ /* 0x000ff60003800000 */
[----:B------:R-:W-:Y:S02]  /*6010*/  @!UPT UIADD3 URZ, UPT, UPT, URZ, URZ, URZ ;  /* 0x000000fffffff290 */ /* 0x000fe4000fffe0ff */
[----:B-----5:R-:W-:Y:S01]  /*6020*/  @P0 R2UR.BROADCAST UR10, R4 ;  /* 0x00000000040a02ca */ /* 0x020fe200008e0000 */
[----:B------:R-:W-:Y:S11]  /*6030*/  UIADD3 UR4, UPT, UPT, UR11, 0x1b0, URZ ;  /* 0x000001b00b047890 */ /* 0x000ff6000fffe0ff */
[----:B------:R-:W-:Y:S01]  /*6040*/  @!UPT UIADD3 URZ, UPT, UPT, URZ, URZ, URZ ;  /* 0x000000fffffff290 */ /* 0x000fe2000fffe0ff */
[----:B------:R3:W-:Y:S01]  /*6050*/  UTCQMMA gdesc[UR8], gdesc[UR6], tmem[UR10], tmem[UR20], idesc[UR21], UP2 ;  /* 0x00ff1406080075ea */ /* 0x0007e2000900030a */
[----:B------:R-:W-:Y:S01]  /*6060*/  UPLOP3.LUT UP2, UPT, UPT, UPT, UPT, 0x80, 0x8 ;  /* 0x000000000008789c */ /* 0x000fe20003f4f070 */
[----:B------:R3:W-:Y:S01]  /*6070*/  UTCBAR [UR4], URZ ;  /* 0x000000ff040073e9 */ /* 0x0007e200080000ff */
[----:B------:R-:W-:Y:S09]  /*6080*/  BRA.U UP3, `(.L_x_103) ;  /* 0xfffffffd03787547 */ /* 0x000ff2000b83ffff */
.L_x_100:
[----:B---3--:R-:W-:Y:S01]  /*6090*/  UIADD3 UR4, UPT, UPT, UR18, 0x1, URZ ;  /* 0x0000000112047890 */ /* 0x008fe2000fffe0ff */
[----:B------:R-:W-:Y:S01]  /*60a0*/  LOP3.LUT R3, R3, 0x1, RZ, 0x3c, !PT ;  /* 0x0000000103037812 */ /* 0x000fe200078e3cff */
[----:B------:R-:W-:Y:S02]  /*60b0*/  UIADD3 UR5, UPT, UPT, UR19, 0x390, URZ ;  /* 0x0000039013057890 */ /* 0x000fe4000fffe0ff */
[----:B------:R-:W-:-:S04]  /*60c0*/  UISETP.NE.AND UP0, UPT, UR4, 0x2, UPT ;  /* 0x000000020400788c */ /* 0x000fc8000bf05270 */
[----:B------:R-:W-:Y:S02]  /*60d0*/  USEL UR6, URZ, 0x1, UP0 ;  /* 0x00000001ff067887 */ /* 0x000fe40008000000 */
[----:B------:R-:W-:Y:S01]  /*60e0*/  USEL UR18, UR4, URZ, UP0 ;  /* 0x000000ff04127287 */ /* 0x000fe20008000000 */
[----:B------:R2:W-:Y:S03]  /*60f0*/  UTCBAR [UR5], URZ ;  /* 0x000000ff050073e9 */ /* 0x0005e600080000ff */
[----:B------:R-:W-:Y:S01]  /*6100*/  LOP3.LUT R8, R8, UR6, RZ, 0x3c, !PT ;  /* 0x0000000608087c12 */ /* 0x000fe2000f8e3cff */
[----:B------:R-:W-:Y:S07]  /*6110*/  @P2 BRA `(.L_x_104) ;  /* 0xfffffff800e82947 */ /* 0x000fee000383ffff */
[----:B------:R-:W3:Y:S01]  /*6120*/  S2UR UR6, SR_CgaCtaId ;  /* 0x00000000000679c3 */ /* 0x000ee20000008800 */
[----:B------:R-:W-:Y:S01]  /*6130*/  ELECT P0, URZ, PT ;  /* 0x0000000000ff782f */ /* 0x000fe20003800000 */
[----:B-1----:R-:W-:Y:S01]  /*6140*/  IMAD.MOV.U32 R0, RZ, RZ, 0x1 ;  /* 0x00000001ff007424 */ /* 0x002fe200078e00ff */
[----:B------:R-:W-:Y:S01]  /*6150*/  UIADD3 UR15, UPT, UPT, UR15, 0x3a0, URZ ;  /* 0x000003a00f0f7890 */ /* 0x000fe2000fffe0ff */
[----:B------:R-:W-:Y:S01]  /*6160*/  SHF.L.U32 R3, R8, 0x1f, RZ ;  /* 0x0000001f08037819 */ /* 0x000fe200000006ff */
[----:B------:R-:W-:-:S03]  /*6170*/  UMOV UR4, 0x40 ;  /* 0x0000004000047882 */ /* 0x000fc60000000000 */
[----:B------:R-:W-:Y:S01]  /*6180*/  UVIRTCOUNT.DEALLOC.SMPOOL 0x80 ;  /* 0x000000800000784c */ /* 0x000fe20000000000 */
[----:B---3--:R-:W-:Y:S02]  /*6190*/  ULEA UR6, UR6, UR4, 0x18 ;  /* 0x0000000406067291 */ /* 0x008fe4000f8ec0ff */
[----:B------:R-:W-:-:S07]  /*61a0*/  ULEA UR4, UR18, UR15, 0x3 ;  /* 0x0000000f12047291 */ /* 0x000fce000f8e18ff */
[----:B------:R1:W-:Y:S02]  /*61b0*/  @P0 STS.U8 [UR6+0x1c], R0 ;  /* 0x00001c00ff000988 */ /* 0x0003e40008000006 */
[----:B------:R-:W3:Y:S02]  /*61c0*/  SYNCS.PHASECHK.TRANS64.TRYWAIT P0, [UR4], R3 ;  /* 0x00000003ff0075a7 */ /* 0x000ee40008001104 */
[----:B-1-3--:R-:W-:Y:S05]  /*61d0*/  @!P0 BRA `(.L_x_105) ;  /* 0x00000050002c8947 */ /* 0x00afea0003800000 */
.L_x_260:
[----:B------:R-:W-:-:S04]  /*61e0*/  UIADD3 UR4, UPT, UPT, UR18, 0x1, URZ ;  /* 0x0000000112047890 */ /* 0x000fc8000fffe0ff */
[----:B------:R-:W-:-:S04]  /*61f0*/  UISETP.NE.AND UP0, UPT, UR4, 0x2, UPT ;  /* 0x000000020400788c */ /* 0x000fc8000bf05270 */
[----:B--2---:R-:W-:Y:S02]  /*6200*/  USEL UR5, URZ, 0x1, UP0 ;  /* 0x00000001ff057887 */ /* 0x004fe40008000000 */
[----:B------:R-:W-:-:S04]  /*6210*/  USEL UR4, UR4, URZ, UP0 ;  /* 0x000000ff04047287 */ /* 0x000fc80008000000 */
[----:B------:R-:W-:Y:S01]  /*6220*/  ULEA UR4, UR4, UR15, 0x3 ;  /* 0x0000000f04047291 */ /* 0x000fe2000f8e18ff */
[----:B-1----:R-:W-:-:S04]  /*6230*/  LOP3.LUT R3, R8, UR5, RZ, 0x3c, !PT ;  /* 0x0000000508037c12 */ /* 0x002fc8000f8e3cff */
[----:B------:R-:W-:-:S04]  /*6240*/  SHF.L.U32 R3, R3, 0x1f, RZ ;  /* 0x0000001f03037819 */ /* 0x000fc800000006ff */
[----:B------:R-:W1:Y:S02]  /*6250*/  SYNCS.PHASECHK.TRANS64.TRYWAIT P0, [UR4], R3 ;  /* 0x00000003ff0075a7 */ /* 0x000e640008001104 */
[----:B-1----:R-:W-:Y:S05]  /*6260*/  @!P0 BRA `(.L_x_106) ;  /* 0x0000005000208947 */ /* 0x002fea0003800000 */
.L_x_262:
[----:B------:R-:W-:Y:S01]  /*6270*/  NOP ;  /* 0x0000000000007918 */ /* 0x000fe20000000000 */
[----:B-1----:R-:W1:Y:S01]  /*6280*/  LDS R0, [UR6+0x14] ;  /* 0x00001406ff007984 */ /* 0x002e620008000800 */
[----:B------:R-:W-:Y:S01]  /*6290*/  LOP3.LUT R2, R9, 0xffff, RZ, 0xc0, !PT ;  /* 0x0000ffff09027812 */ /* 0x000fe200078ec0ff */
[----:B------:R-:W-:Y:S02]  /*62a0*/  IMAD.MOV.U32 R3, RZ, RZ, 0xffff ;  /* 0x0000ffffff037424 */ /* 0x000fe400078e00ff */
[----:B------:R-:W-:Y:S01]  /*62b0*/  IMAD.MOV.U32 R5, RZ, RZ, 0x1 ;  /* 0x00000001ff057424 */ /* 0x000fe200078e00ff */
[----:B------:R-:W-:-:S04]  /*62c0*/  SHF.R.U32.HI R2, RZ, 0x5, R2 ;  /* 0x00000005ff027819 */ /* 0x000fc80000011602 */
[-C--:B------:R-:W-:Y:S02]  /*62d0*/  SHF.L.U32 R3, R3, R2.reuse, RZ ;  /* 0x0000000203037219 */ /* 0x080fe400000006ff */
[----:B------:R-:W-:Y:S02]  /*62e0*/  SHF.L.U32 R5, R5, R2, RZ ;  /* 0x0000000205057219 */ /* 0x000fe400000006ff */
[----:B-1----:R-:W-:-:S04]  /*62f0*/  LOP3.LUT R0, R0, R3, RZ, 0xc0, !PT ;  /* 0x0000000300007212 */ /* 0x002fc800078ec0ff */
[----:B------:R-:W-:-:S13]  /*6300*/  ISETP.NE.AND P0, PT, R0, R3, PT ;  /* 0x000000030000720c */ /* 0x000fda0003f05270 */
[----:B------:R-:W-:Y:S05]  /*6310*/  @P0 BRA `(.L_x_107) ;  /* 0x00000000005c0947 */ /* 0x000fea0003800000 */
[----:B------:R-:W1:Y:S02]  /*6320*/  LDS R0, [UR6+0x18] ;  /* 0x00001806ff007984 */ /* 0x000e640008000800 */
[----:B-1----:R-:W-:-:S04]  /*6330*/  LOP3.LUT R0, R0, R5, RZ, 0xc0, !PT ;  /* 0x0000000500007212 */ /* 0x002fc800078ec0ff */
[----:B------:R-:W-:-:S13]  /*6340*/  ISETP.NE.AND P0, PT, R0, R5, PT ;  /* 0x000000050000720c */ /* 0x000fda0003f05270 */
[----:B------:R-:W-:Y:S05]  /*6350*/  @P0 BRA `(.L_x_108) ;  /* 0x0000000000400947 */ /* 0x000fea0003800000 */
[----:B------:R-:W-:Y:S01]  /*6360*/  R2UR UR4, R3 ;  /* 0x00000000030472ca */ /* 0x000fe200000e0000 */
[----:B------:R-:W1:Y:S01]  /*6370*/  S2R R2, SR_LANEID ;  /* 0x0000000000027919 */ /* 0x000e620000000000 */
[----:B------:R-:W-:-:S04]  /*6380*/  LOP3.LUT R5, RZ, R5, RZ, 0x33, !PT ;  /* 0x00000005ff057212 */ /* 0x000fc800078e33ff */
[----:B------:R-:W2:Y:S07]  /*6390*/  REDUX UR7, R5 ;  /* 0x00000000050773c4 */ /* 0x000eae0000000000 */
[----:B------:R-:W-:-:S03]  /*63a0*/  ULOP3.LUT UR5, URZ, UR4, URZ, 0x33, !UPT ;  /* 0x00000004ff057292 */ /* 0x000fc6000f8e33ff */
[----:B------:R-:W-:Y:S02]  /*63b0*/  VOTEU.ANY UR4, UPT, PT ;  /* 0x0000000000047886 */ /* 0x000fe400038e0100 */
[----:B------:R-:W-:Y:S01]  /*63c0*/  UFLO.U32 UR4, UR4 ;  /* 0x00000004000472bd */ /* 0x000fe200080e0000 */
[----:B------:R-:W-:-:S04]  /*63d0*/  IMAD.U32 R0, RZ, RZ, UR5 ;  /* 0x00000005ff007e24 */ /* 0x000fc8000f8e00ff */
[----:B------:R-:W3:Y:S02]  /*63e0*/  REDUX UR8, R0 ;  /* 0x00000000000873c4 */ /* 0x000ee40000000000 */
[----:B------:R1:W-:Y:S02]  /*63f0*/  UTCATOMSWS.AND URZ, UR5 ;  /* 0x0000000500ff79e3 */ /* 0x0003e40008000000 */
[----:B-1----:R-:W-:Y:S01]  /*6400*/  ISETP.EQ.U32.AND P0, PT, R2, UR4, PT ;  /* 0x0000000402007c0c */ /* 0x002fe2000bf02070 */
[----:B--2---:R-:W-:Y:S02]  /*6410*/  IMAD.U32 R2, RZ, RZ, UR7 ;  /* 0x00000007ff027e24 */ /* 0x004fe4000f8e00ff */
[----:B---3--:R-:W-:-:S10]  /*6420*/  IMAD.U32 R3, RZ, RZ, UR8 ;  /* 0x00000008ff037e24 */ /* 0x008fd4000f8e00ff */
[----:B------:R1:W-:Y:S04]  /*6430*/  @P0 ATOMS.AND RZ, [UR6+0x14], R3 ;  /* 0x00001403ffff098c */ /* 0x0003e8000a800006 */
[----:B------:R1:W-:Y:S01]  /*6440*/  @P0 ATOMS.AND RZ, [UR6+0x18], R2 ;  /* 0x00001802ffff098c */ /* 0x0003e2000a800006 */
[----:B------:R-:W-:Y:S05]  /*6450*/  BRA `(.L_x_109) ;  /* 0x0000000000147947 */ /* 0x000fea0003800000 */
.L_x_108:
[----:B------:R-:W-:Y:S02]  /*6460*/  MOV R2, 0x6480 ;  /* 0x0000648000027802 */ /* 0x000fe40000000f00 */
[----:B----45:R-:W-:Y:S05]  /*6470*/  CALL.REL.NOINC `($__internal_0_$__cuda_sm10x_tcgen05_guardrail_trap_col_being_dealloced_not_returned_by_alloc) ;  /* 0x0000005000407944 */ /* 0x030fea0003c00000 */
[----:B------:R-:W-:Y:S05]  /*6480*/  BRA `(.L_x_109) ;  /* 0x0000000000087947 */ /* 0x000fea0003800000 */
.L_x_107:
[----:B------:R-:W-:Y:S02]  /*6490*/  MOV R2, 0x64b0 ;  /* 0x000064b000027802 */ /* 0x000fe40000000f00 */
[----:B----45:R-:W-:Y:S05]  /*64a0*/  CALL.REL.NOINC `($__internal_2_$__cuda_sm10x_tcgen05_guardrail_trap_unallocated_columns_being_dealloced) ;  /* 0x00000050004c7944 */ /* 0x030fea0003c00000 */
.L_x_109:
[----:B------:R-:W-:Y:S01]  /*64b0*/  NOP ;  /* 0x0000000000007918 */ /* 0x000fe20000000000 */
[----:B------:R-:W-:Y:S05]  /*64c0*/  EXIT ;  /* 0x000000000000794d */ /* 0x000fea0003800000 */
.L_x_93:
[----:B------:R-:W2:Y:S01]  /*64d0*/  LDCU UR5, c[0x0][0x384] ;  /* 0x00007080ff0577ac */ /* 0x000ea20008000800 */
[----:B------:R-:W-:Y:S02]  /*64e0*/  UISETP.NE.OR UP0, UPT, UR15, 0x3, !UP2 ;  /* 0x000000030f00788c */ /* 0x000fe4000d705670 */
[----:B--2---:R-:W-:-:S07]  /*64f0*/  UIADD3 UR5, UPT, UPT, UR5, 0x3f, URZ ;  /* 0x0000003f05057890 */ /* 0x004fce000fffe0ff */
[----:B------:R-:W-:Y:S05]  /*6500*/  BRA.U UP0, `(.L_x_110) ;  /* 0x00000011009c7547 */ /* 0x000fea000b800000 */
[----:B------:R-:W2:Y:S01]  /*6510*/  LDCU UR51, c[0x0][0x388] ;  /* 0x00007100ff3377ac */ /* 0x000ea20008000800 */
[----:B------:R-:W3:Y:S01]  /*6520*/  S2UR UR14, SR_CgaCtaId ;  /* 0x00000000000e79c3 */ /* 0x000ee20000008800 */
[----:B------:R-:W-:Y:S01]  /*6530*/  R2UR UR49, R70 ;  /* 0x00000000463172ca */ /* 0x000fe200000e0000 */
[----:B------:R-:W-:Y:S01]  /*6540*/  IMAD.MOV.U32 R11, RZ, RZ, 0x1 ;  /* 0x00000001ff0b7424 */ /* 0x000fe200078e00ff */
[----:B------:R-:W-:Y:S01]  /*6550*/  USHF.R.S32.HI UR4, URZ, 0x1f, UR5 ;  /* 0x0000001fff047899 */ /* 0x000fe20008011405 */
[----:B------:R-:W-:Y:S01]  /*6560*/  R2UR UR44, R71 ;  /* 0x00000000472c72ca */ /* 0x000fe200000e0000 */
[----:B------:R-:W4:Y:S01]  /*6570*/  LDCU UR18, c[0x0][0xc0c] ;  /* 0x00018180ff1277ac */ /* 0x000f220008000800 */
[----:B------:R-:W-:Y:S01]  /*6580*/  IMAD.MOV.U32 R10, RZ, RZ, RZ ;  /* 0x000000ffff0a7224 */ /* 0x000fe200078e00ff */
[----:B------:R-:W-:Y:S01]  /*6590*/  ULEA.HI UR4, UR4, UR5, URZ, 0x6 ;  /* 0x0000000504047291 */ /* 0x000fe2000f8f30ff */
[----:B------:R-:W1:Y:S03]  /*65a0*/  LDCU UR38, c[0x0][0x370] ;  /* 0x00006e00ff2677ac */ /* 0x000e660008000800 */
[----:B------:R-:W-:Y:S01]  /*65b0*/  USHF.R.S32.HI UR29, URZ, 0x6, UR4 ;  /* 0x00000006ff1d7899 */ /* 0x000fe20008011404 */
[----:B--2---:R-:W-:Y:S01]  /*65c0*/  IMAD.U32 R0, RZ, RZ, UR51 ;  /* 0x00000033ff007e24 */ /* 0x004fe2000f8e00ff */
[----:B------:R-:W1:Y:S04]  /*65d0*/  LDCU.128 UR32, c[0x0][0xc10] ;  /* 0x00018200ff2077ac */ /* 0x000e680008000c00 */
[----:B------:R-:W-:Y:S01]  /*65e0*/  IMAD.U32 R5, RZ, RZ, UR29 ;  /* 0x0000001dff057e24 */ /* 0x000fe2000f8e00ff */
[----:B------:R-:W-:Y:S01]  /*65f0*/  IABS R0, R0 ;  /* 0x0000000000007213 */ /* 0x000fe20000000000 */
[----:B------:R-:W2:Y:S03]  /*6600*/  LDCU UR4, c[0x0][0xc30] ;  /* 0x00018600ff0477ac */ /* 0x000ea60008000800 */
[----:B------:R-:W-:Y:S01]  /*6610*/  IABS R2, R5 ;  /* 0x0000000500027213 */ /* 0x000fe20000000000 */
[----:B------:R-:W3:Y:S01]  /*6620*/  LDCU UR37, c[0x0][0x374] ;  /* 0x00006e80ff2577ac */ /* 0x000ee20008000800 */
[----:B------:R-:W-:-:S02]  /*6630*/  R2UR UR27, R0 ;  /* 0x00000000001b72ca */ /* 0x000fc400000e0000 */
[----:B------:R-:W-:Y:S01]  /*6640*/  R2UR UR28, R2 ;  /* 0x00000000021c72ca */ /* 0x000fe200000e0000 */
[----:B------:R-:W3:Y:S01]  /*6650*/  LDCU.64 UR8, c[0x0][0x348] ;  /* 0x00006900ff0877ac */ /* 0x000ee20008000a00 */
[----:B------:R-:W-:Y:S01]  /*6660*/  IABS R5, R5 ;  /* 0x0000000500057213 */ /* 0x000fe20000000000 */
[----:B------:R-:W3:Y:S04]  /*6670*/  LDCU UR53, c[0x0][0xc20] ;  /* 0x00018400ff3577ac */ /* 0x000ee80008000800 */
[----:B------:R-:W-:Y:S01]  /*6680*/  IMAD.MOV R5, RZ, RZ, -R5 ;  /* 0x000000ffff057224 */ /* 0x000fe200078e0a05 */
[----:B------:R-:W3:Y:S03]  /*6690*/  LDCU UR36, c[0x0][0x38c] ;  /* 0x00007180ff2477ac */ /* 0x000ee60008000800 */
[----:B------:R-:W3:Y:S01]  /*66a0*/  I2F.RP R2, UR27 ;  /* 0x0000001b00027d06 */ /* 0x000ee20008209400 */
[----:B------:R-:W-:Y:S01]  /*66b0*/  R2UR UR47, R5 ;  /* 0x00000000052f72ca */ /* 0x000fe200000e0000 */
[----:B----4-:R-:W-:-:S02]  /*66c0*/  UISETP.NE.AND UP2, UPT, UR18, 0x1, UPT ;  /* 0x000000011200788c */ /* 0x010fc4000bf45270 */
[----:B--2---:R-:W-:Y:S02]  /*66d0*/  UISETP.NE.AND UP2, UPT, UR4, 0x1, UPT ;  /* 0x000000010400788c */ /* 0x004fe4000bf45270 */
[----:B-1----:R-:W-:Y:S02]  /*66e0*/  UIMAD.WIDE.U32 UR10, UR38, UR32, URZ ;  /* 0x00000020260a72a5 */ /* 0x002fe4000f8e00ff */
[----:B------:R-:W1:Y:S01]  /*66f0*/  I2F.RP R4, UR28 ;  /* 0x0000001c00047d06 */ /* 0x000e620008209400 */
[----:B------:R-:W-:Y:S01]  /*6700*/  UMOV UR19, 0x400 ;  /* 0x0000040000137882 */ /* 0x000fe20000000000 */
[----:B---3--:R-:W-:Y:S02]  /*6710*/  UIMAD.WIDE.U32 UR12, UR37, UR35, URZ ;  /* 0x00000023250c72a5 */ /* 0x008fe4000f8e00ff */
[----:B------:R-:W-:Y:S02]  /*6720*/  ULEA UR19, UR14, UR19, 0x18 ;  /* 0x000000130e137291 */ /* 0x000fe4000f8ec0ff */
[----:B------:R-:W-:-:S02]  /*6730*/  UISETP.NE.AND UP0, UPT, UR39, 0x1, UPT ;  /* 0x000000012700788c */ /* 0x000fc4000bf05270 */
[----:B------:R2:W3:Y:S01]  /*6740*/  MUFU.RCP R0, R2 ;  /* 0x0000000200007308 */ /* 0x0004e20000001000 */
[----:B------:R-:W-:Y:S02]  /*6750*/  UIADD3 UR30, UP0, UPT, UR8, 0x680, URZ ;  /* 0x00000680081e7890 */ /* 0x000fe4000ff1e0ff */
[----:B------:R-:W-:Y:S02]  /*6760*/  UIADD3 UR48, UPT, UPT, UR19, 0x360, URZ ;  /* 0x0000036013307890 */ /* 0x000fe4000fffe0ff */
[----:B------:R-:W-:Y:S02]  /*6770*/  UIADD3 UR46, UPT, UPT, UR19, 0x388, URZ ;  /* 0x00000388132e7890 */ /* 0x000fe4000fffe0ff */
[----:B------:R-:W-:Y:S01]  /*6780*/  UISETP.GE.AND UP1, UPT, UR39, 0x1, UPT ;  /* 0x000000012700788c */ /* 0x000fe2000bf26270 */
[----:B-1----:R-:W1:Y:S01]  /*6790*/  MUFU.RCP R4, R4 ;  /* 0x0000000400047308 */ /* 0x002e620000001000 */
[----:B------:R-:W-:Y:S01]  /*67a0*/  UMOV UR42, UR13 ;  /* 0x0000000d002a7c82 */ /* 0x000fe20008000000 */
[----:B------:R-:W-:-:S02]  /*67b0*/  UISETP.NE.AND UP1, UPT, UR34, 0x1, UPT ;  /* 0x000000012200788c */ /* 0x000fc4000bf25270 */
[----:B------:R-:W-:Y:S02]  /*67c0*/  UIADD3.X UR31, UPT, UPT, URZ, UR9, URZ, UP0, !UPT ;  /* 0x00000009ff1f7290 */ /* 0x000fe400087fe4ff */
[----:B------:R-:W-:Y:S01]  /*67d0*/  UPLOP3.LUT UP4, UPT, UPT, UPT, UPT, 0x40, 0x4 ;  /* 0x000000000004789c */ /* 0x000fe20003f8e870 */
[----:B------:R-:W4:Y:S01]  /*67e0*/  LDCU.64 UR16, c[0x0][0xc28] ;  /* 0x00018500ff1077ac */ /* 0x000f220008000a00 */
[----:B--2---:R-:W2:Y:S01]  /*67f0*/  LDC.64 R2, c[0x0][0x988] ;  /* 0x00026200ff027b82 */ /* 0x004ea20000000a00 */
[----:B---3--:R-:W-:Y:S01]  /*6800*/  VIADD R0, R0, 0xffffffe ;  /* 0x0ffffffe00007836 */ /* 0x008fe20000000000 */
[----:B------:R-:W-:Y:S02]  /*6810*/  UIADD3 UR8, UPT, UPT, UR19, 0x400, URZ ;  /* 0x0000040013087890 */ /* 0x000fe4000fffe0ff */
[----:B------:R-:W-:-:S03]  /*6820*/  UIADD3 UR9, UPT, UPT, UR19, 0x360, URZ ;  /* 0x0000036013097890 */ /* 0x000fc6000fffe0ff */
[----:B------:R-:W3:Y:S01]  /*6830*/  F2I.FTZ.U32.TRUNC.NTZ R0, R0 ;  /* 0x0000000000007305 */ /* 0x000ee2000021f000 */
[----:B-1----:R-:W-:Y:S01]  /*6840*/  VIADD R4, R4, 0xffffffe ;  /* 0x0ffffffe04047836 */ /* 0x002fe20000000000 */
[----:B------:R-:W-:Y:S02]  /*6850*/  UPRMT UR48, UR14, 0x654, UR48 ;  /* 0x000006540e307896 */ /* 0x000fe40008000030 */
[----:B------:R-:W-:Y:S02]  /*6860*/  UPRMT UR46, URZ, 0x654, UR46 ;  /* 0x00000654ff2e7896 */ /* 0x000fe4000800002e */
[----:B------:R-:W-:Y:S02]  /*6870*/  USHF.R.U32.HI UR43, URZ, UR33, UR11 ;  /* 0x00000021ff2b7299 */ /* 0x000fe4000801160b */
[----:B------:R-:W1:Y:S01]  /*6880*/  F2I.FTZ.U32.TRUNC.NTZ R4, R4 ;  /* 0x0000000400047305 */ /* 0x000e62000021f000 */
[----:B------:R-:W-:Y:S02]  /*6890*/  USHF.R.U32.HI UR42, URZ, UR53, UR42 ;  /* 0x00000035ff2a7299 */ /* 0x000fe4000801162a */
[----:B------:R-:W-:-:S02]  /*68a0*/  UISETP.NE.AND UP1, UPT, UR51, URZ, UPT ;  /* 0x000000ff3300728c */ /* 0x000fc4000bf25270 */
[----:B------:R-:W-:Y:S01]  /*68b0*/  UISETP.NE.AND UP0, UPT, UR36, URZ, UPT ;  /* 0x000000ff2400728c */ /* 0x000fe2000bf05270 */
[----:B---3--:R-:W-:Y:S01]  /*68c0*/  R2UR UR7, R0 ;  /* 0x00000000000772ca */ /* 0x008fe200000e0000 */
[----:B------:R-:W-:Y:S01]  /*68d0*/  UISETP.NE.AND UP6, UPT, UR29, URZ, UPT ;  /* 0x000000ff1d00728c */ /* 0x000fe2000bfc5270 */
[----:B--2---:R-:W-:-:S04]  /*68e0*/  ISETP.NE.U32.AND P0, PT, R2, RZ, PT ;  /* 0x000000ff0200720c */ /* 0x004fc80003f05070 */
[----:B------:R-:W-:Y:S02]  /*68f0*/  ISETP.NE.AND.EX P0, PT, R3, RZ, PT, P0 ;  /* 0x000000ff0300720c */ /* 0x000fe40003f05300 */
[----:B-1----:R-:W-:Y:S01]  /*6900*/  R2UR UR5, R4 ;  /* 0x00000000040572ca */ /* 0x002fe200000e0000 */
[----:B------:R-:W1:Y:S04]  /*6910*/  LDC.64 R2, c[0x0][0x990] ;  /* 0x00026400ff027b82 */ /* 0x000e680000000a00 */
[----:B------:R-:W-:-:S04]  /*6920*/  UIADD3 UR4, UPT, UPT, URZ, -UR7, URZ ;  /* 0x80000007ff047290 */ /* 0x000fc8000fffe0ff */
[----:B------:R-:W-:Y:S02]  /*6930*/  UIMAD UR40, UR4, UR27, URZ ;  /* 0x0000001b042872a4 */ /* 0x000fe4000f8e02ff */
[----:B------:R-:W-:Y:S01]  /*6940*/  VOTEU.ANY UP5, P0 ;  /* 0x0000000000ff7886 */ /* 0x000fe200000a0100 */
[----:B------:R-:W-:Y:S01]  /*6950*/  UMOV UR4, URZ ;  /* 0x000000ff00047c82 */ /* 0x000fe20008000000 */
[----:B------:R-:W-:-:S04]  /*6960*/  UIADD3 UR6, UPT, UPT, URZ, -UR5, URZ ;  /* 0x80000005ff067290 */ /* 0x000fc8000fffe0ff */
[----:B------:R-:W-:-:S03]  /*6970*/  UIMAD UR10, UR6, UR28, URZ ;  /* 0x0000001c060a72a4 */ /* 0x000fc6000f8e02ff */
[----:B------:R-:W-:Y:S01]  /*6980*/  UMOV UR6, URZ ;  /* 0x000000ff00067c82 */ /* 0x000fe20008000000 */
[----:B------:R-:W-:Y:S02]  /*6990*/  UIMAD.WIDE.U32 UR4, UR5, UR10, UR4 ;  /* 0x0000000a050472a5 */ /* 0x000fe4000f8e0004 */
[----:B------:R-:W-:-:S07]  /*69a0*/  UIMAD.WIDE.U32 UR40, UR7, UR40, UR6 ;  /* 0x00000028072872a5 */ /* 0x000fce000f8e0006 */
[----:B------:R-:W-:Y:S01]  /*69b0*/  UMOV UR40, UR41 ;  /* 0x0000002900287c82 */ /* 0x000fe20008000000 */
[----:B----4-:R-:W-:-:S05]  /*69c0*/  UMOV UR41, UR5 ;  /* 0x0000000500297c82 */ /* 0x010fca0008000000 */
.L_x_120:
[----:B------:R-:W-:Y:S04]  /*69d0*/  SHF.L.U32 R5, R10, 0x1f, RZ ;  /* 0x0000001f0a057819 */ /* 0x000fe800000006ff */
[----:B------:R-:W2:Y:S02]  /*69e0*/  SYNCS.PHASECHK.TRANS64.TRYWAIT P0, [UR19+0x380], R5 ;  /* 0x00038005ff0075a7 */ /* 0x000ea40008001113 */
[----:B-12---:R-:W-:Y:S05]  /*69f0*/  @!P0 BRA `(.L_x_111) ;  /* 0x0000004800548947 */ /* 0x006fea0003800000 */
.L_x_264:
[----:B--2---:R-:W2:Y:S01]  /*6a00*/  LDS.128 R4, [UR19+0x3c0] ;  /* 0x0003c013ff047984 */ /* 0x004ea20008000c00 */
[----:B------:R-:W-:Y:S01]  /*6a10*/  UISETP.GE.AND UP0, UPT, UR39, 0x1, UPT ;  /* 0x000000012700788c */ /* 0x000fe2000bf06270 */
[----:B------:R-:W-:Y:S01]  /*6a20*/  @!PT LDS RZ, [RZ] ;  /* 0x00000000fffff984 */ /* 0x000fe20000000800 */
[----:B------:R-:W-:Y:S01]  /*6a30*/  @!PT LDS RZ, [RZ] ;  /* 0x00000000fffff984 */ /* 0x000fe20000000800 */
[----:B------:R-:W-:Y:S01]  /*6a40*/  @!PT LDS RZ, [RZ] ;  /* 0x00000000fffff984 */ /* 0x000fe20000000800 */
[----:B------:R-:W-:Y:S01]  /*6a50*/  @!PT LDS RZ, [RZ] ;  /* 0x00000000fffff984 */ /* 0x000fe20000000800 */
[----:B------:R3:W-:Y:S06]  /*6a60*/  MEMBAR.ALL.CTA ;  /* 0x0000000000007992 */ /* 0x0007ec0000008000 */
[----:B---3--:R-:W3:Y:S02]  /*6a70*/  FENCE.VIEW.ASYNC.S ;  /* 0x00000000000073c6 */ /* 0x008ee40000000000 */
[----:B---3--:R-:W-:Y:S01]  /*6a80*/  SYNCS.ARRIVE.TRANS64.RED.A1T0 RZ, [UR46], RZ ;  /* 0x000000ffffff79a7 */ /* 0x008fe2000810042e */
[----:B--2---:R-:W-:Y:S11]  /*6a90*/  LOP3.LUT P0, RZ, R6, 0x1, RZ, 0xc0, !PT ;  /* 0x0000000106ff7812 */ /* 0x004ff6000780c0ff */
[----:B------:R-:W-:Y:S02]  /*6aa0*/  @!UPT UIADD3 URZ, UPT, UPT, URZ, URZ, URZ ;  /* 0x000000fffffff290 */ /* 0x000fe4000fffe0ff */
[----:B------:R-:W-:Y:S01]  /*6ab0*/  VOTEU.ANY UP1, P0 ;  /* 0x0000000000ff7886 */ /* 0x000fe20000020100 */
[----:B------:R-:W-:Y:S11]  /*6ac0*/  PLOP3.LUT P0, PT, PT, PT, UP1, 0x80, 0x8 ;  /* 0x000000000008781c */ /* 0x000ff60003f0f018 */
[----:B------:R-:W-:Y:S02]  /*6ad0*/  @!UPT UIADD3 URZ, UPT, UPT, URZ, URZ, URZ ;  /* 0x000000fffffff290 */ /* 0x000fe4000fffe0ff */
[----:B------:R-:W-:Y:S02]  /*6ae0*/  @P0 MOV R8, R4 ;  /* 0x0000000400080202 */ /* 0x000fe40000000f00 */
[----:B------:R-:W-:Y:S02]  /*6af0*/  @P0 LOP3.LUT R0, R5, 0xffff, RZ, 0xc0, !PT ;  /* 0x0000ffff05000812 */ /* 0x000fe400078ec0ff */
[----:B------:R-:W-:Y:S02]  /*6b00*/  @P0 R2UR UR5, R8 ;  /* 0x00000000080502ca */ /* 0x000fe400000e0000 */
[----:B------:R-:W-:Y:S11]  /*6b10*/  @P0 R2UR UR4, R0 ;  /* 0x00000000000402ca */ /* 0x000ff600000e0000 */
[----:B------:R-:W-:Y:S02]  /*6b20*/  @UP1 UMOV UR15, UR5 ;  /* 0x00000005000f1c82 */ /* 0x000fe40008000000 */
[----:B------:R-:W-:Y:S01]  /*6b30*/  @UP1 UMOV UR7, UR4 ;  /* 0x0000000400071c82 */ /* 0x000fe20008000000 */
[----:B------:R-:W-:Y:S05]  /*6b40*/  BRA.U !UP0, `(.L_x_112) ;  /* 0x0000000108c07547 */ /* 0x000fea000b800000 */
[----:B------:R-:W-:Y:S02]  /*6b50*/  UIMAD.WIDE.U32 UR12, UR7, UR35, URZ ;  /* 0x00000023070c72a5 */ /* 0x000fe4000f8e00ff */
[----:B------:R-:W-:Y:S02]  /*6b60*/  UP2UR UR14, UPR, URZ, 0x4 ;  /* 0x00000004ff0e7883 */ /* 0x000fe40008000000 */
[----:B------:R-:W-:Y:S02]  /*6b70*/  UISETP.NE.AND UP2, UPT, UR34, 0x1, UPT ;  /* 0x000000012200788c */ /* 0x000fe4000bf45270 */
[----:B------:R-:W-:Y:S02]  /*6b80*/  UIMAD.WIDE.U32 UR20, UR15, UR32, URZ ;  /* 0x000000200f1472a5 */ /* 0x000fe4000f8e00ff */
[----:B------:R-:W-:Y:S02]  /*6b90*/  USEL UR4, UR37, UR42, !UP2 ;  /* 0x0000002a25047287 */ /* 0x000fe4000d000000 */
[----:B------:R-:W-:Y:S02]  /*6ba0*/  UISETP.NE.AND UP0, UPT, UR18, 0x1, UPT ;  /* 0x000000011200788c */ /* 0x000fe4000bf05270 */
[----:B------:R-:W-:Y:S02]  /*6bb0*/  UP2UR UR26, UPR, URZ, 0x2 ;  /* 0x00000002ff1a7883 */ /* 0x000fe40008000000 */
[----:B------:R-:W-:Y:S02]  /*6bc0*/  UISETP.NE.AND UP1, UPT, UR39, 0x1, UPT ;  /* 0x000000012700788c */ /* 0x000fe4000bf25270 */
[----:B------:R-:W-:Y:S02]  /*6bd0*/  UIMAD.WIDE.U32 UR22, UR4, UR16, URZ ;  /* 0x00000010041672a5 */ /* 0x000fe4000f8e00ff */
[----:B------:R-:W-:Y:S01]  /*6be0*/  USEL UR10, UR38, UR43, !UP0 ;  /* 0x0000002b260a7287 */ /* 0x000fe2000c000000 */
[----:B------:R-:W-:Y:S02]  /*6bf0*/  UMOV UR5, UR13 ;  /* 0x0000000d00057c82 */ /* 0x000fe40008000000 */
[----:B------:R-:W-:Y:S02]  /*6c00*/  USHF.R.U32.HI UR6, URZ, UR53, UR5 ;  /* 0x00000035ff067299 */ /* 0x000fe40008011605 */
[----:B------:R-:W-:Y:S02]  /*6c10*/  UIMAD.WIDE.U32 UR24, UR10, UR16, URZ ;  /* 0x000000100a1872a5 */ /* 0x000fe4000f8e00ff */
[----:B------:R-:W-:Y:S02]  /*6c20*/  USEL UR6, UR7, UR6, !UP2 ;  /* 0x0000000607067287 */ /* 0x000fe4000d000000 */
[----:B------:R-:W-:Y:S02]  /*6c30*/  UISETP.NE.AND UP2, UPT, UR14, URZ, UPT ;  /* 0x000000ff0e00728c */ /* 0x000fe4000bf45270 */
[----:B------:R-:W-:Y:S01]  /*6c40*/  UIMAD.WIDE.U32 UR12, UR6, UR16, URZ ;  /* 0x00000010060c72a5 */ /* 0x000fe2000f8e00ff */
[----:B------:R-:W-:Y:S02]  /*6c50*/  UMOV UR5, UR21 ;  /* 0x0000001500057c82 */ /* 0x000fe40008000000 */
[----:B------:R-:W-:Y:S03]  /*6c60*/  USHF.R.U32.HI UR11, URZ, UR33, UR5 ;  /* 0x00000021ff0b7299 */ /* 0x000fe60008011605 */
[----:B------:R-:W-:Y:S02]  /*6c70*/  UMOV UR5, UR23 ;  /* 0x0000001700057c82 */ /* 0x000fe40008000000 */
[----:B------:R-:W-:Y:S03]  /*6c80*/  @UP1 USHF.R.U32.HI UR4, URZ, UR17, UR5 ;  /* 0x00000011ff041299 */ /* 0x000fe60008011605 */
[----:B------:R-:W-:Y:S01]  /*6c90*/  UMOV UR5, UR25 ;  /* 0x0000001900057c82 */ /* 0x000fe20008000000 */
[----:B------:R-:W-:Y:S02]  /*6ca0*/  UIMAD UR4, UR39, UR4, URZ ;  /* 0x00000004270472a4 */ /* 0x000fe4000f8e02ff */
[----:B------:R-:W-:Y:S02]  /*6cb0*/  @UP1 USHF.R.U32.HI UR10, URZ, UR17, UR5 ;  /* 0x00000011ff0a1299 */ /* 0x000fe40008011605 */
[----:B------:R-:W-:Y:S02]  /*6cc0*/  USEL UR5, UR15, UR11, !UP0 ;  /* 0x0000000b0f057287 */ /* 0x000fe4000c000000 */
[----:B------:R-:W-:Y:S02]  /*6cd0*/  UIMAD UR11, UR39, UR10, URZ ;  /* 0x0000000a270b72a4 */ /* 0x000fe4000f8e02ff */
[----:B------:R-:W-:Y:S03]  /*6ce0*/  UISETP.GE.AND UP0, UPT, UR6, UR4, UPT ;  /* 0x000000040600728c */ /* 0x000fe6000bf06270 */
[----:B------:R-:W-:Y:S01]  /*6cf0*/  UMOV UR4, UR13 ;  /* 0x0000000d00047c82 */ /* 0x000fe20008000000 */
[----:B------:R-:W-:Y:S02]  /*6d00*/  UISETP.GE.OR UP0, UPT, UR5, UR11, UP0 ;  /* 0x0000000b0500728c */ /* 0x000fe40008706670 */
[----:B------:R-:W-:Y:S02]  /*6d10*/  USHF.R.U32.HI UR4, URZ, UR17, UR4 ;  /* 0x00000011ff047299 */ /* 0x000fe40008011604 */
[----:B------:R-:W-:Y:S02]  /*6d20*/  UIMAD.WIDE.U32 UR12, UR5, UR16, URZ ;  /* 0x00000010050c72a5 */ /* 0x000fe4000f8e00ff */
[----:B------:R-:W-:Y:S04]  /*6d30*/  USEL UR14, UR6, UR4, !UP1 ;  /* 0x00000004060e7287 */ /* 0x000fe8000c800000 */
[----:B------:R-:W-:Y:S01]  /*6d40*/  UIADD3 UR11, UPT, UPT, -UR14, URZ, URZ ;  /* 0x000000ff0e0b7290 */ /* 0x000fe2000fffe1ff */
[----:B------:R-:W-:Y:S02]  /*6d50*/  @!UP0 UMOV UR4, UR13 ;  /* 0x0000000d00048c82 */ /* 0x000fe40008000000 */
[----:B------:R-:W-:Y:S02]  /*6d60*/  @!UP0 USHF.R.U32.HI UR4, URZ, UR17, UR4 ;  /* 0x00000011ff048299 */ /* 0x000fe40008011604 */
[----:B------:R-:W-:Y:S02]  /*6d70*/  UIMAD UR11, UR39, UR11, UR6 ;  /* 0x0000000b270b72a4 */ /* 0x000fe4000f8e0206 */
[----:B------:R-:W-:Y:S02]  /*6d80*/  @!UP0 USEL UR4, UR5, UR4, !UP1 ;  /* 0x0000000405048287 */ /* 0x000fe4000c800000 */
[----:B------:R-:W-:Y:S02]  /*6d90*/  UISETP.NE.AND UP1, UPT, UR26, URZ, UPT ;  /* 0x000000ff1a00728c */ /* 0x000fe4000bf25270 */
[----:B------:R-:W-:Y:S02]  /*6da0*/  @!UP0 UIMAD UR11, UR10, UR11, UR4 ;  /* 0x0000000b0a0b82a4 */ /* 0x000fe4000f8e0204 */
[----:B------:R-:W-:Y:S02]  /*6db0*/  @!UP0 UIADD3 UR12, UPT, UPT, UR14, -UR4, URZ ;  /* 0x800000040e0c8290 */ /* 0x000fe4000fffe0ff */
[----:B------:R-:W-:Y:S02]  /*6dc0*/  UIADD3 UR4, UPT, UPT, -UR5, URZ, URZ ;  /* 0x000000ff05047290 */ /* 0x000fe4000fffe1ff */
[----:B------:R-:W-:Y:S02]  /*6dd0*/  UIADD3 UR10, UPT, UPT, -UR6, URZ, URZ ;  /* 0x000000ff060a7290 */ /* 0x000fe4000fffe1ff */
[----:B------:R-:W-:Y:S02]  /*6de0*/  @!UP0 UIMAD UR6, UR12, UR39, UR5 ;  /* 0x000000270c0682a4 */ /* 0x000fe4000f8e0205 */
[----:B------:R-:W-:Y:S02]  /*6df0*/  UIMAD UR15, UR18, UR4, UR15 ;  /* 0x00000004120f72a4 */ /* 0x000fe4000f8e020f */
[----:B------:R-:W-:Y:S01]  /*6e00*/  UIMAD UR7, UR34, UR10, UR7 ;  /* 0x0000000a220772a4 */ /* 0x000fe2000f8e0207 */
[----:B------:R-:W-:Y:S02]  /*6e10*/  @!UP0 UMOV UR5, UR11 ;  /* 0x0000000b00058c82 */ /* 0x000fe40008000000 */
[----:B------:R-:W-:Y:S02]  /*6e20*/  UIMAD UR15, UR5, UR18, UR15 ;  /* 0x00000012050f72a4 */ /* 0x000fe4000f8e020f */
[----:B------:R-:W-:Y:S11]  /*6e30*/  UIMAD UR7, UR6, UR34, UR7 ;  /* 0x00000022060772a4 */ /* 0x000ff6000f8e0207 */
[----:B------:R-:W-:Y:S01]  /*6e40*/  @!UPT UIADD3 URZ, UPT, UPT, URZ, URZ, URZ ;  /* 0x000000fffffff290 */ /* 0x000fe2000fffe0ff */
.L_x_112:
[----:B------:R-:W2:Y:S01]  /*6e50*/  @!UP2 LDCU.128 UR20, c[0x0][0xc10] ;  /* 0x00018200ff14a7ac */ /* 0x000ea20008000c00 */
[C---:B-1----:R-:W-:Y:S02]  /*6e60*/  ISETP.NE.U32.AND P2, PT, R2.reuse, RZ, PT ;  /* 0x000000ff0200720c */ /* 0x042fe40003f45070 */
[----:B------:R-:W-:Y:S02]  /*6e70*/  ISETP.NE.U32.AND P1, PT, R2, RZ, PT ;  /* 0x000000ff0200720c */ /* 0x000fe40003f25070 */
[C---:B------:R-:W-:Y:S02]  /*6e80*/  ISETP.NE.AND.EX P2, PT, R3.reuse, RZ, PT, P2 ;  /* 0x000000ff0300720c */ /* 0x040fe40003f45320 */
[----:B------:R-:W-:Y:S01]  /*6e90*/  ISETP.NE.AND.EX P1, PT, R3, RZ, PT, P1 ;  /* 0x000000ff0300720c */ /* 0x000fe20003f25310 */
[----:B------:R-:W1:Y:S01]  /*6ea0*/  @!UP2 LDCU UR5, c[0x0][0xc0c] ;  /* 0x00018180ff05a7ac */ /* 0x000e620008000800 */
[----:B------:R-:W-:Y:S01]  /*6eb0*/  SHF.L.U32 R8, R11, 0x1f, RZ ;  /* 0x0000001f0b087819 */ /* 0x000fe200000006ff */
[----:B--2---:R-:W-:Y:S07]  /*6ec0*/  UIMAD.WIDE.U32 UR10, UR15, UR20, URZ ;  /* 0x000000140f0a72a5 */ /* 0x004fee000f8e00ff */
[----:B------:R-:W-:Y:S01]  /*6ed0*/  @!UP2 UMOV UR4, UR11 ;  /* 0x0000000b0004ac82 */ /* 0x000fe20008000000 */
[----:B-1----:R-:W-:Y:S02]  /*6ee0*/  @!UP2 UISETP.NE.AND UP0, UPT, UR5, 0x1, UPT ;  /* 0x000000010500a88c */ /* 0x002fe4000bf05270 */
[----:B------:R-:W-:Y:S02]  /*6ef0*/  @!UP2 USHF.R.U32.HI UR4, URZ, UR21, UR4 ;  /* 0x00000015ff04a299 */ /* 0x000fe40008011604 */
[----:B------:R-:W-:Y:S02]  /*6f00*/  UIMAD.WIDE.U32 UR10, UR7, UR23, URZ ;  /* 0x00000017070a72a5 */ /* 0x000fe4000f8e00ff */
[----:B------:R-:W-:Y:S02]  /*6f10*/  @!UP2 USEL UR12, UR15, UR4, !UP0 ;  /* 0x000000040f0ca287 */ /* 0x000fe4000c000000 */
[----:B------:R-:W-:Y:S03]  /*6f20*/  @!UP2 UISETP.NE.AND UP0, UPT, UR22, 0x1, UPT ;  /* 0x000000011600a88c */ /* 0x000fe6000bf05270 */
[----:B------:R-:W-:Y:S02]  /*6f30*/  @!UP2 UMOV UR6, UR11 ;  /* 0x0000000b0006ac82 */ /* 0x000fe40008000000 */
[----:B------:R-:W1:Y:S02]  /*6f40*/  @!UP2 LDCU UR4, c[0x0][0xc20] ;  /* 0x00018400ff04a7ac */ /* 0x000e640008000800 */
[----:B-1----:R-:W-:Y:S04]  /*6f50*/  @!UP2 USHF.R.U32.HI UR6, URZ, UR4, UR6 ;  /* 0x00000004ff06a299 */ /* 0x002fe80008011606 */
[----:B------:R-:W-:Y:S04]  /*6f60*/  @!UP2 USEL UR6, UR7, UR6, !UP0 ;  /* 0x000000060706a287 */ /* 0x000fe8000c000000 */
[----:B------:R-:W-:Y:S02]  /*6f70*/  @!UP2 UIADD3 UR4, UPT, UPT, -UR12, UR6, URZ ;  /* 0x000000060c04a290 */ /* 0x000fe4000fffe1ff */
[----:B------:R-:W-:Y:S02]  /*6f80*/  @!UP2 UIADD3 UR6, UPT, UPT, UR12, -UR6, URZ ;  /* 0x800000060c06a290 */ /* 0x000fe4000fffe0ff */
[----:B------:R-:W-:Y:S02]  /*6f90*/  @!UP2 UIMAD UR15, UR4, UR5, UR15 ;  /* 0x00000005040fa2a4 */ /* 0x000fe4000f8e020f */
[----:B------:R-:W-:Y:S01]  /*6fa0*/  @!UP2 UIMAD UR7, UR6, UR22, UR7 ;  /* 0x000000160607a2a4 */ /* 0x000fe2000f8e0207 */
[----:B------:R-:W-:Y:S11]  /*6fb0*/  BRA.U UP4, `(.L_x_113) ;  /* 0x0000000104107547 */ /* 0x000ff6000b800000 */
[----:B------:R-:W-:Y:S04]  /*6fc0*/  MOV R0, UR52 ;  /* 0x0000003400007c02 */ /* 0x000fe80008000f00 */
[----:B------:R-:W-:Y:S04]  /*6fd0*/  SHF.L.U32 R9, R0, 0x1f, RZ ;  /* 0x0000001f00097819 */ /* 0x000fe800000006ff */
[----:B------:R-:W1:Y:S02]  /*6fe0*/  SYNCS.PHASECHK.TRANS64.TRYWAIT P3, [UR19+0x378], R9 ;  /* 0x00037809ff0075a7 */ /* 0x000e640008061113 */
[----:B-1----:R-:W-:Y:S05]  /*6ff0*/  @!P3 BRA `(.L_x_114) ;  /* 0x0000004000ecb947 */ /* 0x002fea0003800000 */
.L_x_113:
[----:B------:R-:W-:Y:S05]  /*7000*/  @!P2 BRA `(.L_x_115) ;  /* 0x000000000030a947 */ /* 0x000fea0003800000 */
[----:B------:R-:W-:Y:S01]  /*7010*/  UPLOP3.LUT UP3, UPT, UPT, UPT, UP5, 0x80, 0x8 ;  /* 0x000000000008789c */ /* 0x000fe20003f6f050 */
[----:B------:R-:W-:Y:S01]  /*7020*/  HFMA2 R82, -RZ, RZ, 0, 5.9604644775390625e-08 ;  /* 0x00000001ff527431 */ /* 0x000fe200000001ff */
[----:B------:R-:W2:Y:S04]  /*7030*/  LDCU.64 UR4, c[0x0][0x358] ;  /* 0x00006b00ff0477ac */ /* 0x000ea80008000a00 */
[----:B------:R-:W-:Y:S11]  /*7040*/  PLOP3.LUT P2, PT, PT, PT, UP3, 0x80, 0x8 ;  /* 0x000000000008781c */ /* 0x000ff60003f4f038 */
[----:B------:R-:W-:Y:S02]  /*7050*/  @!UPT UIADD3 URZ, UPT, UPT, URZ, URZ, URZ ;  /* 0x000000fffffff290 */ /* 0x000fe4000fffe0ff */
[----:B------:R-:W3:Y:S01]  /*7060*/  @P2 LDC.64 R12, c[0x0][0x988] ;  /* 0x00026200ff0c2b82 */ /* 0x000ee20000000a00 */
[----:B-1----:R-:W-:Y:S04]  /*7070*/  @P2 IMAD R0, R17, R2, RZ ;  /* 0x0000000211002224 */ /* 0x002fe800078e02ff */
[----:B---3--:R-:W-:Y:S01]  /*7080*/  @P2 IMAD.WIDE R12, R0, 0x4, R12 ;  /* 0x00000004000c2825 */ /* 0x008fe200078e020c */
[----:B------:R-:W-:Y:S04]  /*7090*/  MOV R0, 0x1 ;  /* 0x0000000100007802 */ /* 0x000fe80000000f00 */
[----:B--2--5:R2:W5:Y:S01]  /*70a0*/  @P2 LDG.E R39, desc[UR4][R12.64] ;  /* 0x000000040c272981 */ /* 0x024562000c1e1900 */
[----:B------:R-:W-:Y:S01]  /*70b0*/  @!P2 PRMT R82, R0, 0x7610, R82 ;  /* 0x000076100052a816 */ /* 0x000fe20000000052 */
[----:B--2---:R-:W3:Y:S06]  /*70c0*/  @!P2 LDC R39, c[0x0][0x980] ;  /* 0x00026000ff27ab82 */ /* 0x004eec0000000800 */
.L_x_115:
[----:B---3-5:R-:W-:Y:S01]  /*70d0*/  @!P1 FSETP.EQ.AND P2, PT, R39, RZ, PT ;  /* 0x000000ff2700920b */ /* 0x028fe20003f42000 */
[----:B------:R-:W-:Y:S01]  /*70e0*/  @!UPT UIADD3 URZ, UPT, UPT, URZ, URZ, URZ ;  /* 0x000000fffffff290 */ /* 0x000fe2000fffe0ff */
[----:B------:R-:W-:Y:S11]  /*70f0*/  @!P1 BRA `(.L_x_116) ;  /* 0x0000000000149947 */ /* 0x000ff60003800000 */
[----:B------:R-:W-:Y:S02]  /*7100*/  LOP3.LUT P1, RZ, R82, 0xff, RZ, 0xc0, !PT ;  /* 0x000000ff52ff7812 */ /* 0x000fe4000782c0ff */
[----:B------:R-:W-:Y:S04]  /*7110*/  PLOP3.LUT P2, PT, PT, PT, UP3, 0x80, 0x8 ;  /* 0x000000000008781c */ /* 0x000fe80003f4f038 */
[----:B------:R-:W-:Y:S07]  /*7120*/  PLOP3.LUT P2, PT, P2, PT, PT, 0x8, 0x80 ;  /* 0x000000000080781c */ /* 0x000fee000174e170 */
[----:B------:R-:W-:Y:S11]  /*7130*/  @P1 FSETP.EQ.AND P2, PT, R39, RZ, PT ;  /* 0x000000ff2700120b */ /* 0x000ff60003f42000 */
[----:B------:R-:W-:Y:S02]  /*7140*/  @!UPT UIADD3 URZ, UPT, UPT, URZ, URZ, URZ ;  /* 0x000000fffffff290 */ /* 0x000fe4000fffe0ff */
.L_x_116:
[----:B------:R-:W2:Y:S01]  /*7150*/  SYNCS.PHASECHK.TRANS64.TRYWAIT P1, [UR19+0x368], R8 ;  /* 0x00036808ff0075a7 */ /* 0x000ea20008021113 */
[----:B------:R-:W-:Y:S01]  /*7160*/  ELECT P3, URZ, PT ;  /* 0x0000000000ff782f */ /* 0x000fe20003860000 */
[----:B------:R-:W-:Y:S01]  /*7170*/  @!UPT UIADD3 URZ, UPT, UPT, URZ, URZ, URZ ;  /* 0x000000fffffff290 */ /* 0x000fe2000fffe0ff */
[----:B--2---:R-:W-:Y:S11]  /*7180*/  @!P1 BRA `(.L_x_117) ;  /* 0x0000004000a09947 */ /* 0x004ff60003800000 */
.L_x_267:
[----:B------:R-:W-:Y:S01]  /*7190*/  PLOP3.LUT P2, PT, P2, P3, PT, 0xf2, 0x2f ;  /* 0x00000000002f781c */ /* 0x000fe20001747e72 */
[----:B------:R-:W-:Y:S01]  /*71a0*/  BSSY.RECONVERGENT B0, `(.L_x_118) ;  /* 0x000004f000007945 */ /* 0x000fe20003800200 */
[----:B------:R-:W-:Y:S11]  /*71b0*/  @P0 SHF.R.U32.HI R17, RZ, 0x10, R5 ;  /* 0x00000010ff110819 */ /* 0x000ff60000011605 */
[----:B------:R-:W-:Y:S05]  /*71c0*/  @P2 BRA `(.L_x_119) ;  /* 0x0000000400302947 */ /* 0x000fea0003800000 */
[----:B------:R-:W-:Y:S01]  /*71d0*/  UISETP.NE.AND UP4, UPT, UR51, URZ, UPT ;  /* 0x000000ff3300728c */ /* 0x000fe2000bf85270 */
[----:B-1----:R-:W-:Y:S05]  /*71e0*/  IMAD.U32 R0, RZ, RZ, UR45 ;  /* 0x0000002dff007e24 */ /* 0x002fea000f8e00ff */
[----:B------:R-:W-:Y:S04]  /*71f0*/  IABS R0, R0 ;  /* 0x0000000000007213 */ /* 0x000fe80000000000 */
[----:B------:R-:W-:Y:S11]  /*7200*/  R2UR UR4, R0 ;  /* 0x00000000000472ca */ /* 0x000ff600000e0000 */
[----:B------:R-:W-:Y:S02]  /*7210*/  @!UPT UIADD3 URZ, UPT, UPT, URZ, URZ, URZ ;  /* 0x000000fffffff290 */ /* 0x000fe4000fffe0ff */
[----:B------:R-:W-:Y:S07]  /*7220*/  UIMAD.WIDE.U32 UR10, UR41, UR4, URZ ;  /* 0x00000004290a72a5 */ /* 0x000fee000f8e00ff */
[----:B------:R-:W-:Y:S02]  /*7230*/  UMOV UR12, UR11 ;  /* 0x0000000b000c7c82 */ /* 0x000fe40008000000 */
[----:B------:R-:W-:Y:S04]  /*7240*/  UIMAD UR4, UR12, UR47, UR4 ;  /* 0x0000002f0c0472a4 */ /* 0x000fe8000f8e0204 */
[----:B------:R-:W-:Y:S11]  /*7250*/  UISETP.GT.U32.AND UP0, UPT, UR28, UR4, UPT ;  /* 0x000000041c00728c */ /* 0x000ff6000bf04070 */
[----:B------:R-:W-:Y:S02]  /*7260*/  @!UP0 UIADD3 UR4, UPT, UPT, UR4, -UR28, URZ ;  /* 0x8000001c04048290 */ /* 0x000fe4000fffe0ff */
[----:B------:R-:W-:Y:S02]  /*7270*/  @!UP0 UIADD3 UR12, UPT, UPT, UR12, 0x1, URZ ;  /* 0x000000010c0c8890 */ /* 0x000fe4000fffe0ff */
[----:B------:R-:W-:Y:S02]  /*7280*/  UISETP.GE.U32.AND UP0, UPT, UR4, UR28, UPT ;  /* 0x0000001c0400728c */ /* 0x000fe4000bf06070 */
[----:B------:R-:W-:Y:S09]  /*7290*/  ULOP3.LUT UR4, UR45, UR29, URZ, 0x3c, !UPT ;  /* 0x0000001d2d047292 */ /* 0x000ff2000f8e3cff */
[----:B------:R-:W-:Y:S02]  /*72a0*/  @UP0 UIADD3 UR12, UPT, UPT, UR12, 0x1, URZ ;  /* 0x000000010c0c0890 */ /* 0x000fe4000fffe0ff */
[----:B------:R-:W-:Y:S11]  /*72b0*/  UISETP.GE.AND UP0, UPT, UR4, URZ, UPT ;  /* 0x000000ff0400728c */ /* 0x000ff6000bf06270 */
[----:B------:R-:W-:Y:S02]  /*72c0*/  @!UP0 UIADD3 UR12, UPT, UPT, -UR12, URZ, URZ ;  /* 0x000000ff0c0c8290 */ /* 0x000fe4000fffe1ff */
[----:B------:R-:W-:Y:S06]  /*72d0*/  @!UP6 ULOP3.LUT UR12, URZ, UR29, URZ, 0x33, !UPT ;  /* 0x0000001dff0ce292 */ /* 0x000fec000f8e33ff */
[----:B------:R-:W-:Y:S05]  /*72e0*/  IMAD.U32 R0, RZ, RZ, UR12 ;  /* 0x0000000cff007e24 */ /* 0x000fea000f8e00ff */
[----:B------:R-:W-:Y:S04]  /*72f0*/  IABS R0, R0 ;  /* 0x0000000000007213 */ /* 0x000fe80000000000 */
[----:B------:R-:W-:Y:S02]  /*7300*/  R2UR UR4, R0 ;  /* 0x00000000000472ca */ /* 0x000fe400000e0000 */
[----:B------:R-:W-:Y:S04]  /*7310*/  MOV R0, UR36 ;  /* 0x0000002400007c02 */ /* 0x000fe80008000f00 */
[----:B------:R-:W-:Y:S04]  /*7320*/  IABS R5, R0 ;  /* 0x0000000000057213 */ /* 0x000fe80000000000 */
[----:B------:R-:W1:Y:S03]  /*7330*/  I2F.RP R8, R5 ;  /* 0x0000000500087306 */ /* 0x000e660000209400 */
[----:B------:R-:W-:Y:S07]  /*7340*/  UIMAD.WIDE.U32 UR10, UR40, UR4, URZ ;  /* 0x00000004280a72a5 */ /* 0x000fee000f8e00ff */
[----:B------:R-:W-:Y:S01]  /*7350*/  UMOV UR13, UR11 ;  /* 0x0000000b000d7c82 */ /* 0x000fe20008000000 */
[----:B------:R-:W-:Y:S02]  /*7360*/  USHF.L.U32 UR11, UR50, 0x6, URZ ;  /* 0x00000006320b7899 */ /* 0x000fe400080006ff */
[----:B------:R-:W-:Y:S01]  /*7370*/  UIADD3 UR5, UPT, UPT, -UR13, URZ, URZ ;  /* 0x000000ff0d057290 */ /* 0x000fe2000fffe1ff */
[----:B-1----:R-:W1:Y:S03]  /*7380*/  MUFU.RCP R0, R8 ;  /* 0x0000000800007308 */ /* 0x002e660000001000 */
[----:B------:R-:W-:Y:S04]  /*7390*/  UIMAD UR4, UR27, UR5, UR4 ;  /* 0x000000051b0472a4 */ /* 0x000fe8000f8e0204 */
[----:B------:R-:W-:Y:S11]  /*73a0*/  UISETP.GT.U32.AND UP0, UPT, UR27, UR4, UPT ;  /* 0x000000041b00728c */ /* 0x000ff6000bf04070 */
[----:B------:R-:W-:Y:S01]  /*73b0*/  @!UP0 UIADD3 UR4, UPT, UPT, UR4, -UR27, URZ ;  /* 0x8000001b04048290 */ /* 0x000fe2000fffe0ff */
[----:B-1----:R-:W-:Y:S01]  /*73c0*/  VIADD R6, R0, 0xffffffe ;  /* 0x0ffffffe00067836 */ /* 0x002fe20000000000 */
[----:B------:R-:W-:Y:S02]  /*73d0*/  @!UP0 UIADD3 UR13, UPT, UPT, UR13, 0x1, URZ ;  /* 0x000000010d0d8890 */ /* 0x000fe4000fffe0ff */
[----:B------:R-:W-:Y:S01]  /*73e0*/  UISETP.GE.U32.AND UP0, UPT, UR4, UR27, UPT ;  /* 0x0000001b0400728c */ /* 0x000fe2000bf06070 */
[----:B------:R-:W1:Y:S01]  /*73f0*/  F2I.FTZ.U32.TRUNC.NTZ R7, R6 ;  /* 0x0000000600077305 */ /* 0x000e62000021f000 */
[----:B------:R-:W-:Y:S09]  /*7400*/  ULOP3.LUT UR4, UR12, UR51, URZ, 0x3c, !UPT ;  /* 0x000000330c047292 */ /* 0x000ff2000f8e3cff */
[----:B------:R-:W-:Y:S02]  /*7410*/  @UP0 UIADD3 UR13, UPT, UPT, UR13, 0x1, URZ ;  /* 0x000000010d0d0890 */ /* 0x000fe4000fffe0ff */
[----:B------:R-:W-:Y:S01]  /*7420*/  UISETP.GE.AND UP0, UPT, UR4, URZ, UPT ;  /* 0x000000ff0400728c */ /* 0x000fe2000bf06270 */
[--C-:B-1----:R-:W-:Y:S02]  /*7430*/  IMAD.MOV R4, RZ, RZ, -R7.reuse ;  /* 0x000000ffff047224 */ /* 0x102fe400078e0a07 */
[----:B------:R-:W-:Y:S02]  /*7440*/  IMAD.MOV.U32 R6, RZ, RZ, RZ ;  /* 0x000000ffff067224 */ /* 0x000fe400078e00ff */
[-C--:B------:R-:W-:Y:S06]  /*7450*/  IMAD R4, R4, R5.reuse, RZ ;  /* 0x0000000504047224 */ /* 0x080fec00078e02ff */
[----:B------:R-:W-:Y:S01]  /*7460*/  @!UP0 UIADD3 UR13, UPT, UPT, -UR13, URZ, URZ ;  /* 0x000000ff0d0d8290 */ /* 0x000fe2000fffe1ff */
[----:B------:R-:W-:Y:S01]  /*7470*/  IMAD.HI.U32 R7, R7, R4, R6 ;  /* 0x0000000407077227 */ /* 0x000fe200078e0006 */
[----:B------:R-:W-:Y:S02]  /*7480*/  @!UP4 ULOP3.LUT UR13, URZ, UR51, URZ, 0x33, !UPT ;  /* 0x00000033ff0dc292 */ /* 0x000fe4000f8e33ff */
[----:B------:R-:W-:Y:S02]  /*7490*/  UISETP.NE.AND UP4, UPT, UR36, URZ, UPT ;  /* 0x000000ff2400728c */ /* 0x000fe4000bf85270 */
[----:B------:R-:W-:Y:S02]  /*74a0*/  ULOP3.LUT UR4, UR13, UR36, URZ, 0x3c, !UPT ;  /* 0x000000240d047292 */ /* 0x000fe4000f8e3cff */
[----:B------:R-:W-:Y:S01]  /*74b0*/  UIADD3 UR5, UPT, UPT, -UR13, URZ, URZ ;  /* 0x000000ff0d057290 */ /* 0x000fe2000fffe1ff */
[----:B------:R-:W-:Y:S01]  /*74c0*/  MOV R0, UR13 ;  /* 0x0000000d00007c02 */ /* 0x000fe20008000f00 */
[----:B------:R-:W-:Y:S02]  /*74d0*/  UISETP.GE.AND UP0, UPT, UR4, URZ, UPT ;  /* 0x000000ff0400728c */ /* 0x000fe4000bf06270 */
[----:B------:R-:W-:Y:S01]  /*74e0*/  UIADD3 UR4, UPT, UPT, -UR12, URZ, URZ ;  /* 0x000000ff0c047290 */ /* 0x000fe2000fffe1ff */
[----:B------:R-:W-:Y:S01]  /*74f0*/  IABS R0, R0 ;  /* 0x0000000000007213 */ /* 0x000fe20000000000 */
[----:B------:R-:W-:Y:S02]  /*7500*/  UIMAD UR12, UR51, UR5, UR12 ;  /* 0x00000005330c72a4 */ /* 0x000fe4000f8e020c */
[----:B------:R-:W-:Y:S02]  /*7510*/  UIMAD UR4, UR29, UR4, UR45 ;  /* 0x000000041d0472a4 */ /* 0x000fe4000f8e022d */
[----:B------:R-:W-:Y:S01]  /*7520*/  IMAD.HI.U32 R7, R7, R0, RZ ;  /* 0x0000000007077227 */ /* 0x000fe200078e00ff */
[----:B------:R-:W-:Y:S01]  /*7530*/  UMOV UR5, 0x10000000 ;  /* 0x1000000000057882 */ /* 0x000fe20000000000 */
[----:B------:R-:W-:Y:S03]  /*7540*/  USHF.L.U32 UR10, UR4, 0x6, URZ ;  /* 0x00000006040a7899 */ /* 0x000fe600080006ff */
[----:B------:R-:W-:Y:S01]  /*7550*/  IADD3 R4, PT, PT, -R7, RZ, RZ ;  /* 0x000000ff07047210 */ /* 0x000fe20007ffe1ff */
[----:B------:R-:W-:Y:S04]  /*7560*/  UMOV UR4, 0x0 ;  /* 0x0000000000047882 */ /* 0x000fe80000000000 */
[C---:B------:R-:W-:Y:S05]  /*7570*/  IMAD R0, R5.reuse, R4, R0 ;  /* 0x0000000405007224 */ /* 0x040fea00078e0200 */
[----:B------:R-:W-:Y:S11]  /*7580*/  ISETP.GT.U32.AND P0, PT, R5, R0, PT ;  /* 0x000000000500720c */ /* 0x000ff60003f04070 */
[----:B------:R-:W-:Y:S02]  /*7590*/  @!UPT UIADD3 URZ, UPT, UPT, URZ, URZ, URZ ;  /* 0x000000fffffff290 */ /* 0x000fe4000fffe0ff */
[----:B------:R-:W-:Y:S01]  /*75a0*/  @!P0 IMAD.IADD R0, R0, 0x1, -R5 ;  /* 0x0000000100008824 */ /* 0x000fe200078e0a05 */
[----:B------:R-:W-:Y:S04]  /*75b0*/  @!P0 IADD3 R7, PT, PT, R7, 0x1, RZ ;  /* 0x0000000107078810 */ /* 0x000fe80007ffe0ff */
[----:B------:R-:W-:Y:S01]  /*75c0*/  ISETP.GE.U32.AND P1, PT, R0, R5, PT ;  /* 0x000000050000720c */ /* 0x000fe20003f26070 */
[----:B------:R-:W-:Y:S11]  /*75d0*/  HFMA2 R0, -RZ, RZ, 0, 0.00048828125 ;  /* 0x00001000ff007431 */ /* 0x000ff600000001ff */
[----:B------:R-:W-:Y:S01]  /*75e0*/  @!UPT UIADD3 URZ, UPT, UPT, URZ, URZ, URZ ;  /* 0x000000fffffff290 */ /* 0x000fe2000fffe0ff */
[----:B------:R-:W-:Y:S05]  /*75f0*/  @P1 VIADD R7, R7, 0x1 ;  /* 0x0000000107071836 */ /* 0x000fea0000000000 */
[----:B------:R-:W-:Y:S11]  /*7600*/  R2UR UR14, R7 ;  /* 0x00000000070e72ca */ /* 0x000ff600000e0000 */
[----:B------:R-:W-:Y:S02]  /*7610*/  @!UPT UIADD3 URZ, UPT, UPT, URZ, URZ, URZ ;  /* 0x000000fffffff290 */ /* 0x000fe4000fffe0ff */
[----:B------:R-:W-:Y:S02]  /*7620*/  @!UP0 UIADD3 UR14, UPT, UPT, -UR14, URZ, URZ ;  /* 0x000000ff0e0e8290 */ /* 0x000fe4000fffe1ff */
[----:B------:R-:W-:Y:S04]  /*7630*/  @!UP4 ULOP3.LUT UR14, URZ, UR36, URZ, 0x33, !UPT ;  /* 0x00000024ff0ec292 */ /* 0x000fe8000f8e33ff */
[----:B------:R-:W-:Y:S04]  /*7640*/  UIADD3 UR6, UPT, UPT, -UR14, URZ, URZ ;  /* 0x000000ff0e067290 */ /* 0x000fe8000fffe1ff */
[----:B------:R-:W-:Y:S09]  /*7650*/  UIMAD UR13, UR36, UR6, UR13 ;  /* 0x00000006240d72a4 */ /* 0x000ff2000f8e020d */
[----:B------:R2:W-:Y:S01]  /*7660*/  UTMALDG.5D [UR8], [UR30], desc[UR4] ;  /* 0x000004081e0075b4 */ /* 0x0005e20008021000 */
[----:B------:R2:W-:Y:S01]  /*7670*/  SYNCS.ARRIVE.TRANS64.RED.A0TR RZ, [UR19+0x360], R0 ;  /* 0x00036000ffff79a7 */ /* 0x0005e20008300413 */
[----:B------:R-:W-:Y:S01]  /*7680*/  NOP ;  /* 0x0000000000007918 */ /* 0x000fe20000000000 */
.L_x_119:
[----:B--2---:R-:W-:Y:S05]  /*7690*/  BSYNC.RECONVERGENT B0 ;  /* 0x0000000000007941 */ /* 0x004fea0003800200 */
.L_x_118:
[----:B------:R-:W-:Y:S01]  /*76a0*/  SYNCS.ARRIVE.TRANS64.RED.A1T0 RZ, [UR48], RZ ;  /* 0x000000ffffff79a7 */ /* 0x000fe20008100430 */
[----:B------:R-:W-:Y:S01]  /*76b0*/  UIADD3 UR45, UPT, UPT, UR7, UR49, URZ ;  /* 0x00000031072d7290 */ /* 0x000fe2000fffe0ff */
[----:B------:R-:W-:Y:S01]  /*76c0*/  LOP3.LUT R11, R11, 0x1, RZ, 0x3c, !PT ;  /* 0x000000010b0b7812 */ /* 0x000fe200078e3cff */
[----:B------:R-:W-:Y:S01]  /*76d0*/  UIADD3 UR50, UPT, UPT, UR15, UR44, URZ ;  /* 0x0000002c0f327290 */ /* 0x000fe2000fffe0ff */
[----:B------:R-:W-:Y:S01]  /*76e0*/  LOP3.LUT R10, R10, 0x1, RZ, 0x3c, !PT ;  /* 0x000000010a0a7812 */ /* 0x000fe200078e3cff */
[----:B------:R-:W-:Y:S01]  /*76f0*/  UPLOP3.LUT UP4, UPT, UPT, UPT, UPT, 0x80, 0x8 ;  /* 0x000000000008789c */ /* 0x000fe20003f8f070 */
[----:B------:R-:W-:Y:S10]  /*7700*/  BRA.U UP1, `(.L_x_120) ;  /* 0xfffffff101b07547 */ /* 0x000ff4000b83ffff */
[----:B-1----:R-:W-:Y:S07]  /*7710*/  MOV R0, UR19 ;  /* 0x0000001300007c02 */ /* 0x002fee0008000f00 */
.L_x_121:
[----:B-1----:R-:W-:-:S04]  /*7720*/  SHF.L.U32 R3, R11, 0x1f, RZ ;  /* 0x0000001f0b037819 */ /* 0x002fc800000006ff */
[----:B------:R1:W2:Y:S03]  /*7730*/  SYNCS.PHASECHK.TRANS64.TRYWAIT P0, [R0+URZ+0x368], R3 ;  /* 0x00036803000075a7 */ /* 0x0002a600080011ff */
[----:B--2---:R-:W-:Y:S05]  /*7740*/  @!P0 NANOSLEEP.SYNCS 0x989680 ;  /* 0x009896800000895d */ /* 0x004fea0003900000 */
[----:B------:R-:W2:Y:S02]  /*7750*/  @!P0 SYNCS.PHASECHK.TRANS64 P0, [R0+URZ+0x368], R3 ;  /* 0x00036803000085a7 */ /* 0x000ea400080010ff */
[----:B--2---:R-:W-:Y:S05]  /*7760*/  @P0 EXIT ;  /* 0x000000000000094d */ /* 0x004fea0003800000 */
[----:B------:R-:W-:Y:S05]  /*7770*/  BRA `(.L_x_121) ;  /* 0xfffffffc00e87947 */ /* 0x000fea000383ffff */
.L_x_110:
[----:B------:R-:W-:-:S06]  /*7780*/  UISETP.GE.AND UP0, UPT, UR15, 0x4, UPT ;  /* 0x000000040f00788c */ /* 0x000fcc000bf06270 */
[----:B------:R-:W-:-:S13]  /*7790*/  PLOP3.LUT P0, PT, PT, PT, UP0, 0x80, 0x8 ;  /* 0x000000000008781c */ /* 0x000fda0003f0f008 */
[----:B-1----:R-:W-:Y:S05]  /*77a0*/  @!P0 EXIT ;  /* 0x000000000000894d */ /* 0x002fea0003800000 */
[----:B------:R-:W1:Y:S08]  /*77b0*/  S2UR UR4, SR_CgaCtaId ;  /* 0x00000000000479c3 */ /* 0x000e700000008800 */
[----:B------:R-:W-:Y:S01]  /*77c0*/  BAR.SYNC.DEFER_BLOCKING 0x6, 0xa0 ;  /* 0x0182800000007b1d */ /* 0x000fe20000010000 */
[C---:B------:R-:W-:Y:S01]  /*77d0*/  IMAD.SHL.U32 R4, R76.reuse, 0x40, RZ ;  /* 0x000000404c047824 */ /* 0x040fe200078e00ff */
[----:B------:R-:W-:Y:S01]  /*77e0*/  USHF.R.S32.HI UR44, URZ, 0x1f, UR5 ;  /* 0x0000001fff2c7899 */ /* 0x000fe20008011405 */
[C---:B------:R-:W-:Y:S01]  /*77f0*/  IMAD.SHL.U32 R3, R76.reuse, 0x2, RZ ;  /* 0x000000024c037824 */ /* 0x040fe200078e00ff */
[----:B------:R-:W-:Y:S01]  /*7800*/  CS2R R78, SRZ ;  /* 0x00000000004e7805 */ /* 0x000fe2000001ff00 */
[----:B------:R-:W-:Y:S01]  /*7810*/  IMAD.SHL.U32 R81, R76, 0x20, RZ ;  /* 0x000000204c517824 */ /* 0x000fe200078e00ff */
[----:B------:R-:W-:Y:S01]  /*7820*/  UMOV UR43, 0x400 ;  /* 0x00000400002b7882 */ /* 0x000fe20000000000 */
[----:B------:R-:W-:Y:S01]  /*7830*/  LOP3.LUT R0, R4, 0x180, RZ, 0xc0, !PT ;  /* 0x0000018004007812 */ /* 0x000fe200078ec0ff */
[----:B------:R-:W-:Y:S01]  /*7840*/  ULEA.HI UR44, UR44, UR5, URZ, 0x6 ;  /* 0x000000052c2c7291 */ /* 0x000fe2000f8f30ff */
[----:B------:R-:W-:Y:S01]  /*7850*/  IMAD.U32 R37, R76, 0x10000, RZ ;  /* 0x000100004c257824 */ /* 0x000fe200078e00ff */
[----:B------:R-:W-:Y:S01]  /*7860*/  LOP3.LUT R81, R81, 0xc00, RZ, 0xc0, !PT ;  /* 0x00000c0051517812 */ /* 0x000fe200078ec0ff */
[----:B------:R-:W-:Y:S01]  /*7870*/  IMAD.MOV.U32 R36, RZ, RZ, RZ ;  /* 0x000000ffff247224 */ /* 0x000fe200078e00ff */
[----:B------:R-:W-:Y:S01]  /*7880*/  LOP3.LUT R3, R0, 0x20, R3, 0xf8, !PT ;  /* 0x0000002000037812 */ /* 0x000fe200078ef803 */
[----:B------:R-:W-:Y:S01]  /*7890*/  IMAD.SHL.U32 R0, R76, 0x8, RZ ;  /* 0x000000084c007824 */ /* 0x000fe200078e00ff */
[----:B------:R-:W-:Y:S01]  /*78a0*/  LOP3.LUT R81, R81, 0x40, R4, 0xf8, !PT ;  /* 0x0000004051517812 */ /* 0x000fe200078ef804 */
[----:B------:R-:W-:Y:S01]  /*78b0*/  IMAD.MOV.U32 R77, RZ, RZ, RZ ;  /* 0x000000ffff4d7224 */ /* 0x000fe200078e00ff */
[----:B------:R-:W-:Y:S01]  /*78c0*/  LOP3.LUT R37, R37, 0x600000, RZ, 0xc0, !PT ;  /* 0x0060000025257812 */ /* 0x000fe200078ec0ff */
[----:B------:R-:W2:Y:S01]  /*78d0*/  LDCU UR51, c[0x0][0x370] ;  /* 0x00006e00ff3377ac */ /* 0x000ea20008000800 */
[----:B------:R-:W-:-:S02]  /*78e0*/  LOP3.LUT R0, R3, 0x30, R0, 0x78, !PT ;  /* 0x0000003003007812 */ /* 0x000fc400078e7800 */
[----:B------:R-:W-:Y:S01]  /*78f0*/  LOP3.LUT R81, R81, 0x200, R4, 0xf8, !PT ;  /* 0x0000020051517812 */ /* 0x000fe200078ef804 */
[----:B------:R-:W3:Y:S03]  /*7900*/  LDCU UR42, c[0x0][0xc0c] ;  /* 0x00018180ff2a77ac */ /* 0x000ee60008000800 */
[----:B------:R-:W-:Y:S01]  /*7910*/  LOP3.LUT R81, R81, R0, RZ, 0xfc, !PT ;  /* 0x0000000051517212 */ /* 0x000fe200078efcff */
[----:B-1----:R-:W-:Y:S01]  /*7920*/  ULEA UR43, UR4, UR43, 0x18 ;  /* 0x0000002b042b7291 */ /* 0x002fe2000f8ec0ff */
[----:B------:R-:W-:Y:S01]  /*7930*/  IMAD.SHL.U32 R0, R76, 0x10, RZ ;  /* 0x000000104c007824 */ /* 0x000fe200078e00ff */
[----:B------:R-:W1:Y:S02]  /*7940*/  LDCU UR38, c[0x0][0xc30] ;  /* 0x00018600ff2677ac */ /* 0x000e640008000800 */
[----:B------:R-:W-:Y:S02]  /*7950*/  UIADD3 UR4, UPT, UPT, UR43, 0x1400, URZ ;  /* 0x000014002b047890 */ /* 0x000fe4000fffe0ff */
[----:B------:R-:W-:Y:S01]  /*7960*/  VIADD R80, R81, UR43 ;  /* 0x0000002b51507c36 */ /* 0x000fe20008000000 */
[----:B------:R-:W-:-:S02]  /*7970*/  UIADD3 UR5, UPT, UPT, UR43, 0x400, URZ ;  /* 0x000004002b057890 */ /* 0x000fc4000fffe0ff */
[----:B------:R-:W4:Y:S01]  /*7980*/  LDS R2, [UR43+0x3d0] ;  /* 0x0003d02bff027984 */ /* 0x000f220008000800 */
[----:B------:R-:W-:Y:S01]  /*7990*/  LOP3.LUT R5, R0, 0x20, RZ, 0xc0, !PT ;  /* 0x0000002000057812 */ /* 0x000fe200078ec0ff */
[----:B------:R-:W1:Y:S01]  /*79a0*/  LDCU UR61, c[0x0][0x388] ;  /* 0x00007100ff3d77ac */ /* 0x000e620008000800 */
[----:B------:R-:W-:Y:S02]  /*79b0*/  IMAD.U32 R87, RZ, RZ, UR4 ;  /* 0x00000004ff577e24 */ /* 0x000fe4000f8e00ff */
[----:B------:R-:W-:Y:S01]  /*79c0*/  IADD3 R80, PT, PT, -R5, 0x400, R80 ;  /* 0x0000040005507810 */ /* 0x000fe20007ffe150 */
[----:B------:R-:W-:Y:S01]  /*79d0*/  IMAD.U32 R84, RZ, RZ, UR5 ;  /* 0x00000005ff547e24 */ /* 0x000fe2000f8e00ff */
[----:B------:R-:W1:Y:S01]  /*79e0*/  LDCU UR60, c[0x0][0x38c] ;  /* 0x00007180ff3c77ac */ /* 0x000e620008000800 */
[----:B------:R-:W1:Y:S01]  /*79f0*/  LDCU.64 UR48, c[0x0][0x988] ;  /* 0x00013100ff3077ac */ /* 0x000e620008000a00 */
[----:B------:R-:W1:Y:S01]  /*7a00*/  LDCU.64 UR40, c[0x0][0xc28] ;  /* 0x00018500ff2877ac */ /* 0x000e620008000a00 */
[----:B------:R-:W1:Y:S01]  /*7a10*/  LDCU.64 UR56, c[0x0][0x990] ;  /* 0x00013200ff3877ac */ /* 0x000e620008000a00 */
[----:B------:R-:W1:Y:S01]  /*7a20*/  LDCU.64 UR58, c[0x0][0x9b0] ;  /* 0x00013600ff3a77ac */ /* 0x000e620008000a00 */
[----:B------:R-:W1:Y:S01]  /*7a30*/  LDCU.64 UR62, c[0x0][0x9a8] ;  /* 0x00013500ff3e77ac */ /* 0x000e620008000a00 */
[----:B------:R-:W1:Y:S01]  /*7a40*/  LDCU.128 UR52, c[0x0][0xc10] ;  /* 0x00018200ff3477ac */ /* 0x000e620008000c00 */
[----:B------:R-:W1:Y:S01]  /*7a50*/  LDCU UR47, c[0x0][0x374] ;  /* 0x00006e80ff2f77ac */ /* 0x000e620008000800 */
[----:B------:R-:W-:Y:S01]  /*7a60*/  USHF.R.S32.HI UR44, URZ, 0x6, UR44 ;  /* 0x00000006ff2c7899 */ /* 0x000fe2000801142c */
[C---:B----4-:R-:W-:Y:S01]  /*7a70*/  VIADD R3, R2.reuse, 0x40 ;  /* 0x0000004002037836 */ /* 0x050fe20000000000 */
[----:B------:R-:W-:-:S04]  /*7a80*/  LOP3.LUT R2, R2, 0xffff, RZ, 0xc0, !PT ;  /* 0x0000ffff02027812 */ /* 0x000fc800078ec0ff */
[----:B------:R-:W-:-:S05]  /*7a90*/  LOP3.LUT R3, R3, 0xffff, RZ, 0xc0, !PT ;  /* 0x0000ffff03037812 */ /* 0x000fca00078ec0ff */
[----:B-123--:R4:W-:Y:S02]  /*7aa0*/  STL.64 [R1], R2 ;  /* 0x0000000201007387 */ /* 0x00e9e40000100a00 */
.L_x_139:
[----:B----4-:R-:W-:Y:S04]  /*7ab0*/  SHF.L.U32 R3, R78, 0x1f, RZ ;  /* 0x0000001f4e037819 */ /* 0x010fe800000006ff */
[----:B-1----:R-:W1:Y:S02]  /*7ac0*/  SYNCS.PHASECHK.TRANS64.TRYWAIT P0, [UR43+0x380], R3 ;  /* 0x00038003ff0075a7 */ /* 0x002e64000800112b */
[----:B-1----:R-:W-:Y:S05]  /*7ad0*/  @!P0 BRA `(.L_x_122) ;  /* 0x0000003800648947 */ /* 0x002fea0003800000 */
.L_x_269:
[----:B------:R-:W2:Y:S01]  /*7ae0*/  LDS.128 R4, [UR43+0x3c0] ;  /* 0x0003c02bff047984 */ /* 0x000ea20008000c00 */
[----:B------:R-:W-:Y:S01]  /*7af0*/  UIADD3 UR4, UPT, UPT, UR43, 0x388, URZ ;  /* 0x000003882b047890 */ /* 0x000fe2000fffe0ff */
[----:B------:R-:W-:Y:S01]  /*7b00*/  IMAD R2, R36, 0x4, R1 ;  /* 0x0000000424027824 */ /* 0x000fe200078e0201 */
[----:B------:R-:W-:Y:S01]  /*7b10*/  UISETP.GE.AND UP0, UPT, UR39, 0x1, UPT ;  /* 0x000000012700788c */ /* 0x000fe2000bf06270 */
[----:B------:R-:W-:Y:S01]  /*7b20*/  @!PT LDS RZ, [RZ] ;  /* 0x00000000fffff984 */ /* 0x000fe20000000800 */
[----:B------:R-:W-:Y:S01]  /*7b30*/  @!PT LDS RZ, [RZ] ;  /* 0x00000000fffff984 */ /* 0x000fe20000000800 */
[----:B------:R-:W-:Y:S01]  /*7b40*/  @!PT LDS RZ, [RZ] ;  /* 0x00000000fffff984 */ /* 0x000fe20000000800 */
[----:B------:R-:W-:Y:S01]  /*7b50*/  @!PT LDS RZ, [RZ] ;  /* 0x00000000fffff984 */ /* 0x000fe20000000800 */
[----:B------:R3:W-:Y:S06]  /*7b60*/  MEMBAR.ALL.CTA ;  /* 0x0000000000007992 */ /* 0x0007ec0000008000 */
[----:B---3--:R-:W3:Y:S01]  /*7b70*/  FENCE.VIEW.ASYNC.S ;  /* 0x00000000000073c6 */ /* 0x008ee20000000000 */
[----:B------:R-:W-:Y:S09]  /*7b80*/  UPRMT UR4, URZ, 0x654, UR4 ;  /* 0x00000654ff047896 */ /* 0x000ff20008000004 */
[----:B---3--:R-:W-:Y:S01]  /*7b90*/  SYNCS.ARRIVE.TRANS64.RED.A1T0 RZ, [UR4], RZ ;  /* 0x000000ffffff79a7 */ /* 0x008fe20008100404 */
[----:B------:R-:W5:Y:S01]  /*7ba0*/  LDL R2, [R2] ;  /* 0x0000000002027983 */ /* 0x000f620000100800 */
[----:B--2---:R-:W-:Y:S11]  /*7bb0*/  LOP3.LUT P0, RZ, R6, 0x1, RZ, 0xc0, !PT ;  /* 0x0000000106ff7812 */ /* 0x004ff6000780c0ff */
[----:B------:R-:W-:Y:S02]  /*7bc0*/  @!UPT UIADD3 URZ, UPT, UPT, URZ, URZ, URZ ;  /* 0x000000fffffff290 */ /* 0x000fe4000fffe0ff */
[----:B------:R-:W-:Y:S01]  /*7bd0*/  VOTEU.ANY UP1, P0 ;  /* 0x0000000000ff7886 */ /* 0x000fe20000020100 */
[----:B------:R-:W-:Y:S01]  /*7be0*/  PLOP3.LUT P0, PT, PT, PT, UP1, 0x80, 0x8 ;  /* 0x000000000008781c */ /* 0x000fe20003f0f018 */
[----:B------:R-:W-:Y:S11]  /*7bf0*/  UP2UR UR46, UPR, URZ, 0x2 ;  /* 0x00000002ff2e7883 */ /* 0x000ff60008000000 */
[----:B------:R-:W-:Y:S01]  /*7c00*/  @!UPT UIADD3 URZ, UPT, UPT, URZ, URZ, URZ ;  /* 0x000000fffffff290 */ /* 0x000fe2000fffe0ff */
[----:B-1----:R-:W-:Y:S02]  /*7c10*/  @P0 MOV R3, R4 ;  /* 0x0000000400030202 */ /* 0x002fe40000000f00 */
[----:B------:R-:W-:Y:S02]  /*7c20*/  @P0 LOP3.LUT R0, R5, 0xffff, RZ, 0xc0, !PT ;  /* 0x0000ffff05000812 */ /* 0x000fe400078ec0ff */
[----:B------:R-:W-:Y:S02]  /*7c30*/  @P0 R2UR UR5, R3 ;  /* 0x00000000030502ca */ /* 0x000fe400000e0000 */
[----:B------:R-:W-:Y:S11]  /*7c40*/  @P0 R2UR UR4, R0 ;  /* 0x00000000000402ca */ /* 0x000ff600000e0000 */
[----:B------:R-:W-:Y:S02]  /*7c50*/  @UP1 UMOV UR37, UR5 ;  /* 0x0000000500251c82 */ /* 0x000fe40008000000 */
[----:B------:R-:W-:Y:S01]  /*7c60*/  @UP1 UMOV UR36, UR4 ;  /* 0x0000000400241c82 */ /* 0x000fe20008000000 */
[----:B------:R-:W-:Y:S05]  /*7c70*/  BRA.U !UP0, `(.L_x_123) ;  /* 0x0000000108cc7547 */ /* 0x000fea000b800000 */
[----:B------:R-:W1:Y:S01]  /*7c80*/  LDCU UR9, c[0x0][0xc20] ;  /* 0x00018400ff0977ac */ /* 0x000e620008000800 */
[----:B------:R-:W-:Y:S02]  /*7c90*/  UIMAD.WIDE.U32 UR4, UR47, UR55, URZ ;  /* 0x000000372f0472a5 */ /* 0x000fe4000f8e00ff */
[----:B------:R-:W-:Y:S02]  /*7ca0*/  UIMAD.WIDE.U32 UR6, UR51, UR52, URZ ;  /* 0x00000034330672a5 */ /* 0x000fe4000f8e00ff */
[----:B------:R-:W-:Y:S02]  /*7cb0*/  UIMAD.WIDE.U32 UR10, UR36, UR55, URZ ;  /* 0x00000037240a72a5 */ /* 0x000fe4000f8e00ff */
[----:B------:R-:W-:Y:S02]  /*7cc0*/  UISETP.NE.AND UP0, UPT, UR54, 0x1, UPT ;  /* 0x000000013600788c */ /* 0x000fe4000bf05270 */
[----:B------:R-:W-:Y:S02]  /*7cd0*/  UISETP.NE.AND UP1, UPT, UR42, 0x1, UPT ;  /* 0x000000012a00788c */ /* 0x000fe4000bf25270 */
[----:B------:R-:W-:Y:S02]  /*7ce0*/  UISETP.NE.AND UP2, UPT, UR39, 0x1, UPT ;  /* 0x000000012700788c */ /* 0x000fe4000bf45270 */
[----:B------:R-:W-:Y:S01]  /*7cf0*/  UIMAD.WIDE.U32 UR12, UR37, UR52, URZ ;  /* 0x00000034250c72a5 */ /* 0x000fe2000f8e00ff */
[----:B------:R-:W-:Y:S01]  /*7d00*/  UMOV UR4, UR5 ;  /* 0x0000000500047c82 */ /* 0x000fe20008000000 */
[----:B------:R-:W-:Y:S01]  /*7d10*/  UMOV UR6, UR11 ;  /* 0x0000000b00067c82 */ /* 0x000fe20008000000 */
[----:B-1----:R-:W-:Y:S03]  /*7d20*/  USHF.R.U32.HI UR8, URZ, UR9, UR4 ;  /* 0x00000009ff087299 */ /* 0x002fe60008011604 */
[----:B------:R-:W-:Y:S02]  /*7d30*/  UMOV UR4, UR7 ;  /* 0x0000000700047c82 */ /* 0x000fe40008000000 */
[----:B------:R-:W-:Y:S02]  /*7d40*/  USHF.R.U32.HI UR5, URZ, UR53, UR4 ;  /* 0x00000035ff057299 */ /* 0x000fe40008011604 */
[----:B------:R-:W-:Y:S02]  /*7d50*/  USEL UR4, UR47, UR8, !UP0 ;  /* 0x000000082f047287 */ /* 0x000fe4000c000000 */
[----:B------:R-:W-:Y:S02]  /*7d60*/  USHF.R.U32.HI UR8, URZ, UR9, UR6 ;  /* 0x00000009ff087299 */ /* 0x000fe40008011606 */
[----:B------:R-:W-:Y:S02]  /*7d70*/  UIMAD.WIDE.U32 UR6, UR4, UR40, URZ ;  /* 0x00000028040672a5 */ /* 0x000fe4000f8e00ff */
[----:B------:R-:W-:Y:S02]  /*7d80*/  USEL UR9, UR51, UR5, !UP1 ;  /* 0x0000000533097287 */ /* 0x000fe4000c800000 */
[----:B------:R-:W-:Y:S02]  /*7d90*/  USEL UR8, UR36, UR8, !UP0 ;  /* 0x0000000824087287 */ /* 0x000fe4000c000000 */
[----:B------:R-:W-:Y:S01]  /*7da0*/  UIMAD.WIDE.U32 UR10, UR9, UR40, URZ ;  /* 0x00000028090a72a5 */ /* 0x000fe2000f8e00ff */
[----:B------:R-:W-:Y:S01]  /*7db0*/  UMOV UR6, UR7 ;  /* 0x0000000700067c82 */ /* 0x000fe20008000000 */
[----:B------:R-:W-:Y:S01]  /*7dc0*/  UMOV UR5, UR13 ;  /* 0x0000000d00057c82 */ /* 0x000fe20008000000 */
[----:B------:R-:W-:Y:S02]  /*7dd0*/  @UP2 USHF.R.U32.HI UR4, URZ, UR41, UR6 ;  /* 0x00000029ff042299 */ /* 0x000fe40008011606 */
[----:B------:R-:W-:Y:S02]  /*7de0*/  USHF.R.U32.HI UR5, URZ, UR53, UR5 ;  /* 0x00000035ff057299 */ /* 0x000fe40008011605 */
[----:B------:R-:W-:Y:S02]  /*7df0*/  UIMAD UR4, UR39, UR4, URZ ;  /* 0x00000004270472a4 */ /* 0x000fe4000f8e02ff */
[----:B------:R-:W-:Y:S02]  /*7e00*/  USEL UR5, UR37, UR5, !UP1 ;  /* 0x0000000525057287 */ /* 0x000fe4000c800000 */
[----:B------:R-:W-:Y:S01]  /*7e10*/  UISETP.GE.AND UP0, UPT, UR8, UR4, UPT ;  /* 0x000000040800728c */ /* 0x000fe2000bf06270 */
[----:B------:R-:W-:Y:S01]  /*7e20*/  UMOV UR6, UR11 ;  /* 0x0000000b00067c82 */ /* 0x000fe20008000000 */
[----:B------:R-:W-:Y:S02]  /*7e30*/  UIMAD.WIDE.U32 UR10, UR8, UR40, URZ ;  /* 0x00000028080a72a5 */ /* 0x000fe4000f8e00ff */
[----:B------:R-:W-:Y:S04]  /*7e40*/  @UP2 USHF.R.U32.HI UR9, URZ, UR41, UR6 ;  /* 0x00000029ff092299 */ /* 0x000fe80008011606 */
[----:B------:R-:W-:Y:S01]  /*7e50*/  UIMAD UR6, UR39, UR9, URZ ;  /* 0x00000009270672a4 */ /* 0x000fe2000f8e02ff */
[----:B------:R-:W-:Y:S03]  /*7e60*/  UMOV UR4, UR11 ;  /* 0x0000000b00047c82 */ /* 0x000fe60008000000 */
[----:B------:R-:W-:Y:S02]  /*7e70*/  UISETP.GE.OR UP0, UPT, UR5, UR6, UP0 ;  /* 0x000000060500728c */ /* 0x000fe40008706670 */
[----:B------:R-:W-:Y:S02]  /*7e80*/  USHF.R.U32.HI UR4, URZ, UR41, UR4 ;  /* 0x00000029ff047299 */ /* 0x000fe40008011604 */
[----:B------:R-:W-:Y:S02]  /*7e90*/  UIMAD.WIDE.U32 UR6, UR5, UR40, URZ ;  /* 0x00000028050672a5 */ /* 0x000fe4000f8e00ff */
[----:B------:R-:W-:Y:S02]  /*7ea0*/  USEL UR11, UR8, UR4, !UP2 ;  /* 0x00000004080b7287 */ /* 0x000fe4000d000000 */
[----:B------:R-:W-:Y:S02]  /*7eb0*/  UIADD3 UR6, UPT, UPT, -UR5, URZ, URZ ;  /* 0x000000ff05067290 */ /* 0x000fe4000fffe1ff */
[----:B------:R-:W-:Y:S02]  /*7ec0*/  UIADD3 UR10, UPT, UPT, -UR11, URZ, URZ ;  /* 0x000000ff0b0a7290 */ /* 0x000fe4000fffe1ff */
[----:B------:R-:W-:Y:S02]  /*7ed0*/  UIMAD UR6, UR42, UR6, UR37 ;  /* 0x000000062a0672a4 */ /* 0x000fe4000f8e0225 */
[----:B------:R-:W-:Y:S01]  /*7ee0*/  UIMAD UR10, UR39, UR10, UR8 ;  /* 0x0000000a270a72a4 */ /* 0x000fe2000f8e0208 */
[----:B------:R-:W-:Y:S01]  /*7ef0*/  @!UP0 UMOV UR4, UR7 ;  /* 0x0000000700048c82 */ /* 0x000fe20008000000 */
[----:B------:R-:W-:Y:S02]  /*7f00*/  UIADD3 UR7, UPT, UPT, -UR8, URZ, URZ ;  /* 0x000000ff08077290 */ /* 0x000fe4000fffe1ff */
[----:B------:R-:W-:Y:S04]  /*7f10*/  @!UP0 USHF.R.U32.HI UR4, URZ, UR41, UR4 ;  /* 0x00000029ff048299 */ /* 0x000fe80008011604 */
[----:B------:R-:W-:Y:S04]  /*7f20*/  @!UP0 USEL UR4, UR5, UR4, !UP2 ;  /* 0x0000000405048287 */ /* 0x000fe8000d000000 */
[----:B------:R-:W-:Y:S02]  /*7f30*/  @!UP0 UIMAD UR9, UR9, UR10, UR4 ;  /* 0x0000000a090982a4 */ /* 0x000fe4000f8e0204 */
[----:B------:R-:W-:Y:S02]  /*7f40*/  @!UP0 UIADD3 UR10, UPT, UPT, UR11, -UR4, URZ ;  /* 0x800000040b0a8290 */ /* 0x000fe4000fffe0ff */
[----:B------:R-:W-:Y:S02]  /*7f50*/  UIMAD UR4, UR54, UR7, UR36 ;  /* 0x00000007360472a4 */ /* 0x000fe4000f8e0224 */
[----:B------:R-:W-:Y:S03]  /*7f60*/  @!UP0 UIMAD UR8, UR10, UR39, UR5 ;  /* 0x000000270a0882a4 */ /* 0x000fe6000f8e0205 */
[----:B------:R-:W-:Y:S02]  /*7f70*/  @!UP0 UMOV UR5, UR9 ;  /* 0x0000000900058c82 */ /* 0x000fe40008000000 */
[----:B------:R-:W-:Y:S02]  /*7f80*/  UIMAD UR37, UR5, UR42, UR6 ;  /* 0x0000002a052572a4 */ /* 0x000fe4000f8e0206 */
[----:B------:R-:W-:Y:S11]  /*7f90*/  UIMAD UR36, UR8, UR54, UR4 ;  /* 0x00000036082472a4 */ /* 0x000ff6000f8e0204 */
[----:B------:R-:W-:Y:S01]  /*7fa0*/  @!UPT UIADD3 URZ, UPT, UPT, URZ, URZ, URZ ;  /* 0x000000fffffff290 */ /* 0x000fe2000fffe0ff */
.L_x_123:
[----:B------:R-:W-:Y:S01]  /*7fb0*/  UISETP.NE.AND UP0, UPT, UR38, 0x1, UPT ;  /* 0x000000012600788c */ /* 0x000fe2000bf05270 */
[----:B------:R-:W-:Y:S01]  /*7fc0*/  @P0 SHF.R.U32.HI R86, RZ, 0x10, R5 ;  /* 0x00000010ff560819 */ /* 0x000fe20000011605 */
[----:B------:R-:W-:Y:S09]  /*7fd0*/  UIADD3 UR11, UPT, UPT, UR43, 0x400, URZ ;  /* 0x000004002b0b7890 */ /* 0x000ff2000fffe0ff */
[----:B------:R-:W1:Y:S01]  /*7fe0*/  @!UP0 LDCU.128 UR12, c[0x0][0xc10] ;  /* 0x00018200ff0c87ac */ /* 0x000e620008000c00 */
[----:B------:R-:W2:Y:S01]  /*7ff0*/  @!UP0 LDCU UR5, c[0x0][0xc0c] ;  /* 0x00018180ff0587ac */ /* 0x000ea20008000800 */
[----:B------:R-:W3:Y:S01]  /*8000*/  @!UP0 LDCU UR10, c[0x0][0xc20] ;  /* 0x00018400ff0a87ac */ /* 0x000ee20008000800 */
[----:B-1----:R-:W-:Y:S02]  /*8010*/  UIMAD.WIDE.U32 UR8, UR37, UR12, URZ ;  /* 0x0000000c250872a5 */ /* 0x002fe4000f8e00ff */
[----:B------:R-:W-:Y:S02]  /*8020*/  UIMAD.WIDE.U32 UR6, UR36, UR15, URZ ;  /* 0x0000000f240672a5 */ /* 0x000fe4000f8e00ff */
[----:B------:R-:W-:Y:S03]  /*8030*/  @!UP0 UISETP.NE.AND UP1, UPT, UR14, 0x1, UPT ;  /* 0x000000010e00888c */ /* 0x000fe6000bf25270 */
[----:B------:R-:W-:Y:S01]  /*8040*/  @!UP0 UMOV UR4, UR9 ;  /* 0x0000000900048c82 */ /* 0x000fe20008000000 */
[----:B--2---:R-:W-:Y:S02]  /*8050*/  @!UP0 UISETP.NE.AND UP2, UPT, UR5, 0x1, UPT ;  /* 0x000000010500888c */ /* 0x004fe4000bf45270 */
[----:B------:R-:W-:Y:S01]  /*8060*/  @!UP0 USHF.R.U32.HI UR4, URZ, UR13, UR4 ;  /* 0x0000000dff048299 */ /* 0x000fe20008011604 */
[----:B------:R-:W-:Y:S02]  /*8070*/  @!UP0 UMOV UR6, UR7 ;  /* 0x0000000700068c82 */ /* 0x000fe40008000000 */
[----:B---3--:R-:W-:Y:S02]  /*8080*/  @!UP0 USHF.R.U32.HI UR6, URZ, UR10, UR6 ;  /* 0x0000000aff068299 */ /* 0x008fe40008011606 */
[----:B------:R-:W-:Y:S02]  /*8090*/  @!UP0 USEL UR7, UR37, UR4, !UP2 ;  /* 0x0000000425078287 */ /* 0x000fe4000d000000 */
[----:B------:R-:W-:Y:S04]  /*80a0*/  @!UP0 USEL UR6, UR36, UR6, !UP1 ;  /* 0x0000000624068287 */ /* 0x000fe8000c800000 */
[----:B------:R-:W-:Y:S02]  /*80b0*/  @!UP0 UIADD3 UR4, UPT, UPT, -UR7, UR6, URZ ;  /* 0x0000000607048290 */ /* 0x000fe4000fffe1ff */
[----:B------:R-:W-:Y:S02]  /*80c0*/  @!UP0 UIADD3 UR6, UPT, UPT, UR7, -UR6, URZ ;  /* 0x8000000607068290 */ /* 0x000fe4000fffe0ff */
[----:B------:R-:W-:Y:S02]  /*80d0*/  @!UP0 UIMAD UR37, UR4, UR5, UR37 ;  /* 0x00000005042582a4 */ /* 0x000fe4000f8e0225 */
[----:B------:R-:W-:Y:S02]  /*80e0*/  @!UP0 UIMAD UR36, UR6, UR14, UR36 ;  /* 0x0000000e062482a4 */ /* 0x000fe4000f8e0224 */
[----:B------:R-:W-:Y:S09]  /*80f0*/  ULOP3.LUT UP0, URZ, UR11, 0x1b0, URZ, 0xc0, !UPT ;  /* 0x000001b00bff7892 */ /* 0x000ff2000f80c0ff */
[----:B------:R-:W-:Y:S05]  /*8100*/  BRA.U !UP0, `(.L_x_124) ;  /* 0x0000000108407547 */ /* 0x000fea000b800000 */
[----:B------:R-:W1:Y:S01]  /*8110*/  LDCU.64 UR8, c[0x4][0x80] ;  /* 0x01001000ff0877ac */ /* 0x000e620008000a00 */
[----:B------:R-:W-:Y:S01]  /*8120*/  MOV R15, 0x0 ;  /* 0x00000000000f7802 */ /* 0x000fe20000000f00 */
[----:B------:R-:W-:Y:S02]  /*8130*/  HFMA2 R12, -RZ, RZ, 0, 5.9604644775390625e-08 ;  /* 0x00000001ff0c7431 */ /* 0x000fe400000001ff */
[----:B------:R-:W-:Y:S02]  /*8140*/  IMAD.MOV.U32 R8, RZ, RZ, 0x70 ;  /* 0x00000070ff087424 */ /* 0x000fe400078e00ff */
[----:B------:R-:W-:Y:S01]  /*8150*/  IMAD.MOV.U32 R13, RZ, RZ, RZ ;  /* 0x000000ffff0d7224 */ /* 0x000fe200078e00ff */
[----:B------:R-:W2:Y:S01]  /*8160*/  LDCU.64 UR6, c[0x4][0x88] ;  /* 0x01001100ff0677ac */ /* 0x000ea20008000a00 */
[----:B------:R-:W3:Y:S01]  /*8170*/  LDC.64 R14, c[0x4][R15] ;  /* 0x010000000f0e7b82 */ /* 0x000ee20000000a00 */
[----:B------:R-:W4:Y:S01]  /*8180*/  LDCU.64 UR4, c[0x4][0x8] ;  /* 0x01000100ff0477ac */ /* 0x000f220008000a00 */
[----:B-1----:R-:W-:Y:S01]  /*8190*/  MOV R5, UR9 ;  /* 0x0000000900057c02 */ /* 0x002fe20008000f00 */
[----:B------:R-:W-:Y:S01]  /*81a0*/  IMAD.U32 R4, RZ, RZ, UR8 ;  /* 0x00000008ff047e24 */ /* 0x000fe2000f8e00ff */
[----:B--2---:R-:W-:Y:S01]  /*81b0*/  MOV R7, UR7 ;  /* 0x0000000700077c02 */ /* 0x004fe20008000f00 */
[----:B------:R-:W-:Y:S01]  /*81c0*/  IMAD.U32 R6, RZ, RZ, UR6 ;  /* 0x00000006ff067e24 */ /* 0x000fe2000f8e00ff */
[----:B----4-:R-:W-:Y:S01]  /*81d0*/  MOV R11, UR5 ;  /* 0x00000005000b7c02 */ /* 0x010fe20008000f00 */
[----:B------:R-:W-:Y:S02]  /*81e0*/  IMAD.U32 R10, RZ, RZ, UR4 ;  /* 0x00000004ff0a7e24 */ /* 0x000fe4000f8e00ff */
[----:B------:R-:W-:Y:S07]  /*81f0*/  LEPC R20, `(.L_x_124) ;  /* 0x000000001014794e */ /* 0x000fee0000000000 */
[----:B---3-5:R-:W-:Y:S05]  /*8200*/  CALL.ABS.NOINC R14 ;  /* 0x000000000e007343 */ /* 0x028fea0003c00000 */
.L_x_124:
[----:B------:R-:W-:Y:S01]  /*8210*/  LOP3.LUT P0, RZ, R87, 0x1b0, RZ, 0xc0, !PT ;  /* 0x000001b057ff7812 */ /* 0x000fe2000780c0ff */
[----:B------:R-:W-:Y:S11]  /*8220*/  BSSY.RECONVERGENT B6, `(.L_x_125) ;  /* 0x0000013000067945 */ /* 0x000ff60003800200 */
[----:B------:R-:W-:Y:S01]  /*8230*/  @!UPT UIADD3 URZ, UPT, UPT, URZ, URZ, URZ ;  /* 0x000000fffffff290 */ /* 0x000fe2000fffe0ff */
[----:B------:R-:W-:Y:S05]  /*8240*/  @!P0 BRA `(.L_x_126) ;  /* 0x0000000000408947 */ /* 0x000fea0003800000 */
        /* <DEDUP_REMOVED lines=16> */
.L_x_126:
[----:B------:R-:W-:Y:S05]  /*8350*/  BSYNC.RECONVERGENT B6 ;  /* 0x0000000000067941 */ /* 0x000fea0003800200 */
.L_x_125:
[----:B------:R-:W-:Y:S01]  /*8360*/  ISETP.NE.AND P6, PT, R85, RZ, PT ;  /* 0x000000ff5500720c */ /* 0x000fe20003fc5270 */
[----:B------:R-:W-:Y:S01]  /*8370*/  UISETP.NE.U32.AND UP0, UPT, UR58, URZ, UPT ;  /* 0x000000ff3a00728c */ /* 0x000fe2000bf05070 */
[----:B------:R-:W-:Y:S02]  /*8380*/  ISETP.NE.U32.AND P3, PT, RZ, UR56, PT ;  /* 0x00000038ff007c0c */ /* 0x000fe4000bf65070 */
[----:B------:R-:W-:Y:S01]  /*8390*/  PLOP3.LUT P0, PT, PT, PT, PT, 0x8, 0x80 ;  /* 0x000000000080781c */ /* 0x000fe20003f0e170 */
[----:B------:R-:W-:Y:S01]  /*83a0*/  UISETP.NE.AND.EX UP0, UPT, UR59, URZ, UPT, UP0 ;  /* 0x000000ff3b00728c */ /* 0x000fe2000bf05300 */
[----:B------:R-:W-:Y:S07]  /*83b0*/  ISETP.NE.AND.EX P3, PT, RZ, UR57, PT, P3 ;  /* 0x00000039ff007c0c */ /* 0x000fee000bf65330 */
[----:B------:R-:W1:Y:S01]  /*83c0*/  @P6 LDC.64 R4, c[0x0][0x988] ;  /* 0x00026200ff046b82 */ /* 0x000e620000000a00 */
[----:B------:R-:W-:Y:S02]  /*83d0*/  @P6 PLOP3.LUT P0, PT, P3, PT, PT, 0x80, 0x8 ;  /* 0x000000000008681c */ /* 0x000fe40001f0f070 */
[----:B-1----:R-:W-:Y:S04]  /*83e0*/  @P6 ISETP.NE.U32.AND P1, PT, R4, RZ, PT ;  /* 0x000000ff0400620c */ /* 0x002fe80003f25070 */
[----:B------:R-:W-:Y:S01]  /*83f0*/  @P6 ISETP.NE.AND.EX P1, PT, R5, RZ, PT, P1 ;  /* 0x000000ff0500620c */ /* 0x000fe20003f25310 */
[----:B------:R-:W-:Y:S01]  /*8400*/  @!UPT UIADD3 URZ, UPT, UPT, URZ, URZ, URZ ;  /* 0x000000fffffff290 */ /* 0x000fe2000fffe0ff */
[----:B------:R-:W-:Y:S11]  /*8410*/  @!P3 BRA `(.L_x_127) ;  /* 0x000000000030b947 */ /* 0x000ff60003800000 */
[----:B------:R-:W-:Y:S01]  /*8420*/  ISETP.NE.U32.AND P2, PT, RZ, UR48, PT ;  /* 0x00000030ff007c0c */ /* 0x000fe2000bf45070 */
[----:B------:R-:W1:Y:S01]  /*8430*/  LDCU.64 UR4, c[0x0][0x358] ;  /* 0x00006b00ff0477ac */ /* 0x000e620008000a00 */
[----:B------:R-:W-:Y:S02]  /*8440*/  IMAD.MOV.U32 R82, RZ, RZ, 0x1 ;  /* 0x00000001ff527424 */ /* 0x000fe400078e00ff */
[----:B------:R-:W-:Y:S11]  /*8450*/  ISETP.NE.AND.EX P2, PT, RZ, UR49, PT, P2 ;  /* 0x00000031ff007c0c */ /* 0x000ff6000bf45320 */
[----:B------:R-:W-:Y:S02]  /*8460*/  @!UPT UIADD3 URZ, UPT, UPT, URZ, URZ, URZ ;  /* 0x000000fffffff290 */ /* 0x000fe4000fffe0ff */
[----:B------:R-:W2:Y:S01]  /*8470*/  @P2 LDC.64 R4, c[0x0][0x988] ;  /* 0x00026200ff042b82 */ /* 0x000ea20000000a00 */
[----:B------:R-:W-:Y:S04]  /*8480*/  @P2 IMAD R0, R17, UR56, RZ ;  /* 0x0000003811002c24 */ /* 0x000fe8000f8e02ff */
[----:B--2---:R-:W-:Y:S04]  /*8490*/  @P2 IMAD.WIDE R4, R0, 0x4, R4 ;  /* 0x0000000400042825 */ /* 0x004fe800078e0204 */
[----:B------:R-:W-:Y:S01]  /*84a0*/  HFMA2 R0, -RZ, RZ, 0, 5.9604644775390625e-08 ;  /* 0x00000001ff007431 */ /* 0x000fe200000001ff */
[----:B-1---5:R1:W5:Y:S04]  /*84b0*/  @P2 LDG.E R39, desc[UR4][R4.64] ;  /* 0x0000000404272981 */ /* 0x022368000c1e1900 */
[----:B------:R-:W-:Y:S01]  /*84c0*/  @!P2 PRMT R82, R0, 0x7610, R82 ;  /* 0x000076100052a816 */ /* 0x000fe20000000052 */
[----:B-1----:R-:W2:Y:S06]  /*84d0*/  @!P2 LDC R39, c[0x0][0x980] ;  /* 0x00026000ff27ab82 */ /* 0x002eac0000000800 */
.L_x_127:
[----:B------:R-:W-:Y:S05]  /*84e0*/  BRA.U !UP0, `(.L_x_128) ;  /* 0x0000000108247547 */ /* 0x000fea000b800000 */
[----:B------:R-:W-:Y:S01]  /*84f0*/  ISETP.NE.U32.AND P2, PT, RZ, UR62, PT ;  /* 0x0000003eff007c0c */ /* 0x000fe2000bf45070 */
[----:B------:R-:W1:Y:S03]  /*8500*/  LDCU.64 UR4, c[0x0][0x358] ;  /* 0x00006b00ff0477ac */ /* 0x000e660008000a00 */
[----:B------:R-:W-:Y:S11]  /*8510*/  ISETP.NE.AND.EX P2, PT, RZ, UR63, PT, P2 ;  /* 0x0000003fff007c0c */ /* 0x000ff6000bf45320 */
[----:B------:R-:W-:Y:S02]  /*8520*/  @!UPT UIADD3 URZ, UPT, UPT, URZ, URZ, URZ ;  /* 0x000000fffffff290 */ /* 0x000fe4000fffe0ff */
[----:B------:R-:W3:Y:S01]  /*8530*/  @P2 LDC.64 R4, c[0x0][0x9a8] ;  /* 0x00026a00ff042b82 */ /* 0x000ee20000000a00 */
[----:B------:R-:W-:Y:S04]  /*8540*/  @P2 IMAD R3, R17, UR58, RZ ;  /* 0x0000003a11032c24 */ /* 0x000fe8000f8e02ff */
[----:B---3--:R-:W-:Y:S05]  /*8550*/  @P2 IMAD.WIDE R4, R3, 0x4, R4 ;  /* 0x0000000403042825 */ /* 0x008fea00078e0204 */
[----:B-1---5:R1:W5:Y:S02]  /*8560*/  @P2 LDG.E R38, desc[UR4][R4.64] ;  /* 0x0000000404262981 */ /* 0x022364000c1e1900 */
[----:B-1----:R-:W3:Y:S02]  /*8570*/  @!P2 LDC R38, c[0x0][0x9a0] ;  /* 0x00026800ff26ab82 */ /* 0x002ee40000000800 */
.L_x_128:
[----:B--2--5:R-:W-:Y:S01]  /*8580*/  @P6 FSETP.NEU.AND P2, PT, R39, RZ, PT ;  /* 0x000000ff2700620b */ /* 0x024fe20003f4d000 */
[----:B------:R-:W-:Y:S01]  /*8590*/  BSSY B1, `(.L_x_129) ;  /* 0x0000037000017945 */ /* 0x000fe20003800000 */
[----:B------:R-:W-:Y:S01]  /*85a0*/  @P6 SEL R5, RZ, 0xffffffff, P1 ;  /* 0xffffffffff056807 */ /* 0x000fe20000800000 */
[----:B------:R-:W-:Y:S01]  /*85b0*/  IMAD.IADD R32, R37, 0x1, R2 ;  /* 0x0000000125207824 */ /* 0x000fe200078e0202 */
[----:B------:R-:W-:Y:S02]  /*85c0*/  @P6 LOP3.LUT P1, RZ, R82, 0xff, RZ, 0xc0, !PT ;  /* 0x000000ff52ff6812 */ /* 0x000fe4000782c0ff */
[----:B------:R-:W-:Y:S02]  /*85d0*/  CS2R R42, SRZ ;  /* 0x00000000002a7805 */ /* 0x000fe4000001ff00 */
[----:B------:R-:W-:Y:S02]  /*85e0*/  @P6 SEL R0, RZ, 0xffffffff, P2 ;  /* 0xffffffffff006807 */ /* 0x000fe40001000000 */
[----:B------:R-:W-:Y:S02]  /*85f0*/  CS2R R40, SRZ ;  /* 0x0000000000287805 */ /* 0x000fe4000001ff00 */
[----:B------:R-:W-:Y:S02]  /*8600*/  LEA R72, R36, UR43, 0x3 ;  /* 0x0000002b24487c11 */ /* 0x000fe4000f8e18ff */
[----:B------:R-:W-:Y:S02]  /*8610*/  CS2R R54, SRZ ;  /* 0x0000000000367805 */ /* 0x000fe4000001ff00 */
[----:B------:R-:W-:Y:S02]  /*8620*/  @P0 SEL R0, R5, R0, !P1 ;  /* 0x0000000005000207 */ /* 0x000fe40004800000 */
[----:B------:R-:W-:Y:S02]  /*8630*/  CS2R R52, SRZ ;  /* 0x0000000000347805 */ /* 0x000fe4000001ff00 */
[----:B------:R-:W-:Y:S02]  /*8640*/  SHF.L.U32 R3, R79, 0x1f, RZ ;  /* 0x0000001f4f037819 */ /* 0x000fe400000006ff */
[----:B------:R-:W-:Y:S02]  /*8650*/  @P6 LOP3.LUT R0, R0, 0x1, RZ, 0xc0, !PT ;  /* 0x0000000100006812 */ /* 0x000fe400078ec0ff */
[----:B------:R-:W-:Y:S02]  /*8660*/  PLOP3.LUT P5, PT, PT, PT, PT, 0x8, 0x80 ;  /* 0x000000000080781c */ /* 0x000fe40003fae170 */
[----:B------:R-:W-:Y:S11]  /*8670*/  ISETP.NE.U32.OR P1, PT, R0, 0x1, !P6 ;  /* 0x000000010000780c */ /* 0x000ff60007725470 */
[----:B------:R-:W-:Y:S02]  /*8680*/  @!UPT UIADD3 URZ, UPT, UPT, URZ, URZ, URZ ;  /* 0x000000fffffff290 */ /* 0x000fe4000fffe0ff */
[----:B------:R-:W-:Y:S04]  /*8690*/  @P1 SHF.L.U32 R4, R77, 0x1f, RZ ;  /* 0x0000001f4d041819 */ /* 0x000fe800000006ff */
[----:B------:R-:W1:Y:S01]  /*86a0*/  @P1 SYNCS.PHASECHK.TRANS64.TRYWAIT P0, [UR43+0x360], R4 ;  /* 0x00036004ff0015a7 */ /* 0x000e62000800112b */
[----:B------:R2:W4:Y:S01]  /*86b0*/  SYNCS.PHASECHK.TRANS64.TRYWAIT P4, [R72+URZ+0x390], R3 ;  /* 0x00039003480075a7 */ /* 0x00052200080811ff */
[----:B-1----:R-:W-:Y:S01]  /*86c0*/  @P1 PLOP3.LUT P5, PT, P0, PT, PT, 0x8, 0x80 ;  /* 0x000000000080181c */ /* 0x002fe200007ae170 */
[----:B------:R-:W-:Y:S01]  /*86d0*/  @!UPT UIADD3 URZ, UPT, UPT, URZ, URZ, URZ ;  /* 0x000000fffffff290 */ /* 0x000fe2000fffe0ff */
[----:B--2-4-:R-:W-:Y:S11]  /*86e0*/  @!P1 BRA `(.L_x_130) ;  /* 0x0000000000849947 */ /* 0x014ff60003800000 */
[----:B------:R-:W-:Y:S01]  /*86f0*/  ISETP.NE.U32.AND P0, PT, RZ, UR48, PT ;  /* 0x00000030ff007c0c */ /* 0x000fe2000bf05070 */
[----:B------:R-:W-:Y:S01]  /*8700*/  BSSY B0, `(.L_x_131) ;  /* 0x0000012000007945 */ /* 0x000fe20003800000 */
[----:B------:R-:W-:Y:S02]  /*8710*/  FSETP.NEU.AND P2, PT, R39, RZ, PT ;  /* 0x000000ff2700720b */ /* 0x000fe40003f4d000 */
[----:B------:R-:W-:Y:S02]  /*8720*/  CS2R R54, SRZ ;  /* 0x0000000000367805 */ /* 0x000fe4000001ff00 */
[----:B------:R-:W-:Y:S02]  /*8730*/  ISETP.NE.AND.EX P0, PT, RZ, UR49, PT, P0 ;  /* 0x00000031ff007c0c */ /* 0x000fe4000bf05300 */
[----:B------:R-:W-:Y:S02]  /*8740*/  CS2R R52, SRZ ;  /* 0x0000000000347805 */ /* 0x000fe4000001ff00 */
[----:B------:R-:W-:Y:S02]  /*8750*/  LOP3.LUT P1, RZ, R82, 0xff, RZ, 0xc0, !PT ;  /* 0x000000ff52ff7812 */ /* 0x000fe4000782c0ff */
[----:B------:R-:W-:Y:S02]  /*8760*/  CS2R R42, SRZ ;  /* 0x00000000002a7805 */ /* 0x000fe4000001ff00 */
[----:B------:R-:W-:Y:S02]  /*8770*/  SEL R0, RZ, 0xffffffff, P2 ;  /* 0xffffffffff007807 */ /* 0x000fe40001000000 */
[----:B------:R-:W-:Y:S02]  /*8780*/  CS2R R40, SRZ ;  /* 0x0000000000287805 */ /* 0x000fe4000001ff00 */
[----:B------:R-:W-:Y:S04]  /*8790*/  SEL R5, RZ, 0xffffffff, P0 ;  /* 0xffffffffff057807 */ /* 0x000fe80000000000 */
[----:B------:R-:W-:Y:S04]  /*87a0*/  @P3 SEL R0, R5, R0, !P1 ;  /* 0x0000000005003207 */ /* 0x000fe80004800000 */
[----:B------:R-:W-:Y:S04]  /*87b0*/  LOP3.LUT R0, R0, 0x1, RZ, 0xc0, !PT ;  /* 0x0000000100007812 */ /* 0x000fe800078ec0ff */
[----:B------:R-:W-:Y:S01]  /*87c0*/  ISETP.NE.U32.AND P0, PT, R0, 0x1, PT ;  /* 0x000000010000780c */ /* 0x000fe20003f05070 */
[----:B------:R-:W-:Y:S01]  /*87d0*/  @!UPT UIADD3 URZ, UPT, UPT, URZ, URZ, URZ ;  /* 0x000000fffffff290 */ /* 0x000fe2000fffe0ff */
[----:B------:R-:W-:Y:S11]  /*87e0*/  @!P5 BRA `(.L_x_132) ;  /* 0x00000000000cd947 */ /* 0x000ff60003800000 */
[----:B------:R-:W-:Y:S04]  /*87f0*/  SHF.L.U32 R5, R77, 0x1f, RZ ;  /* 0x0000001f4d057819 */ /* 0x000fe800000006ff */
[----:B------:R-:W1:Y:S02]  /*8800*/  SYNCS.PHASECHK.TRANS64.TRYWAIT P1, [UR43+0x360], R5 ;  /* 0x00036005ff0075a7 */ /* 0x000e64000802112b */
[----:B-1----:R-:W-:Y:S05]  /*8810*/  @!P1 BRA `(.L_x_133) ;  /* 0x0000002c002c9947 */ /* 0x002fea0003800000 */
.L_x_132:
[----:B------:R-:W-:Y:S05]  /*8820*/  BSYNC B0 ;  /* 0x0000000000007941 */ /* 0x000fea0003800000 */
.L_x_131:
[----:B------:R-:W2:Y:S01]  /*8830*/  S2UR UR5, SR_CgaCtaId ;  /* 0x00000000000579c3 */ /* 0x000ea20000008800 */
[----:B------:R4:W1:Y:S01]  /*8840*/  @P0 LDS.128 R52, [R81+UR43+0x400] ;  /* 0x0004002b51340984 */ /* 0x0008620008000c00 */
[----:B------:R-:W-:Y:S01]  /*8850*/  UIADD3 UR4, UPT, UPT, UR43, 0x368, URZ ;  /* 0x000003682b047890 */ /* 0x000fe2000fffe0ff */
[----:B------:R-:W-:Y:S02]  /*8860*/  LOP3.LUT R77, R77, 0x1, RZ, 0x3c, !PT ;  /* 0x000000014d4d7812 */ /* 0x000fe400078e3cff */
[----:B------:R4:W1:Y:S01]  /*8870*/  @P0 LDS.128 R40, [R80+0x10] ;  /* 0x0000100050280984 */ /* 0x0008620000000c00 */
[----:B------:R-:W-:Y:S01]  /*8880*/  @!PT LDS RZ, [RZ] ;  /* 0x00000000fffff984 */ /* 0x000fe20000000800 */
[----:B------:R-:W-:Y:S01]  /*8890*/  @!PT LDS RZ, [RZ] ;  /* 0x00000000fffff984 */ /* 0x000fe20000000800 */
[----:B------:R-:W-:Y:S01]  /*88a0*/  @!PT LDS RZ, [RZ] ;  /* 0x00000000fffff984 */ /* 0x000fe20000000800 */
[----:B------:R-:W-:Y:S01]  /*88b0*/  @!PT LDS RZ, [RZ] ;  /* 0x00000000fffff984 */ /* 0x000fe20000000800 */
[----:B------:R5:W-:Y:S06]  /*88c0*/  MEMBAR.ALL.CTA ;  /* 0x0000000000007992 */ /* 0x000bec0000008000 */
[----:B-----5:R-:W5:Y:S01]  /*88d0*/  FENCE.VIEW.ASYNC.S ;  /* 0x00000000000073c6 */ /* 0x020f620000000000 */
[----:B--2---:R-:W-:Y:S09]  /*88e0*/  UPRMT UR4, UR5, 0x654, UR4 ;  /* 0x0000065405047896 */ /* 0x004ff20008000004 */
[----:B----45:R-:W-:Y:S03]  /*88f0*/  SYNCS.ARRIVE.TRANS64.RED.A1T0 RZ, [UR4], RZ ;  /* 0x000000ffffff79a7 */ /* 0x030fe60008100404 */
.L_x_130:
[----:B------:R-:W-:Y:S05]  /*8900*/  BSYNC B1 ;  /* 0x0000000000017941 */ /* 0x000fea0003800000 */
.L_x_129:
[----:B-1----:R-:W-:Y:S04]  /*8910*/  SHF.R.U32.HI R0, RZ, 0x15, R32 ;  /* 0x00000015ff007819 */ /* 0x002fe80000011620 */
[----:B------:R-:W-:Y:S01]  /*8920*/  LOP3.LUT P0, RZ, R0, 0x3, R83, 0x48, !PT ;  /* 0x0000000300ff7812 */ /* 0x000fe20007804853 */
[----:B------:R-:W-:Y:S01]  /*8930*/  @!UPT UIADD3 URZ, UPT, UPT, URZ, URZ, URZ ;  /* 0x000000fffffff290 */ /* 0x000fe2000fffe0ff */
[----:B------:R-:W-:Y:S11]  /*8940*/  @P4 BRA `(.L_x_134) ;  /* 0x0000000000084947 */ /* 0x000ff60003800000 */
[----:B------:R-:W1:Y:S02]  /*8950*/  SYNCS.PHASECHK.TRANS64.TRYWAIT P1, [R72+URZ+0x390], R3 ;  /* 0x00039003480075a7 */ /* 0x000e6400080211ff */
[----:B-1----:R-:W-:Y:S05]  /*8960*/  @!P1 BRA `(.L_x_135) ;  /* 0x0000002800f09947 */ /* 0x002fea0003800000 */
.L_x_134:
[----:B------:R-:W-:Y:S05]  /*8970*/  @!P0 BRA `(.L_x_136) ;  /* 0x0000000000408947 */ /* 0x000fea0003800000 */
[----:B------:R-:W2:Y:S01]  /*8980*/  LDCU.64 UR8, c[0x4][0x70] ;  /* 0x01000e00ff0877ac */ /* 0x000ea20008000a00 */
[----:B-1----:R-:W-:Y:S01]  /*8990*/  MOV R3, 0x0 ;  /* 0x0000000000037802 */ /* 0x002fe20000000f00 */
[----:B------:R-:W-:Y:S02]  /*89a0*/  HFMA2 R12, -RZ, RZ, 0, 5.9604644775390625e-08 ;  /* 0x00000001ff0c7431 */ /* 0x000fe400000001ff */
[----:B------:R-:W-:Y:S02]  /*89b0*/  IMAD.MOV.U32 R8, RZ, RZ, 0x192 ;  /* 0x00000192ff087424 */ /* 0x000fe400078e00ff */
[----:B------:R-:W-:Y:S01]  /*89c0*/  IMAD.MOV.U32 R13, RZ, RZ, RZ ;  /* 0x000000ffff0d7224 */ /* 0x000fe200078e00ff */
[----:B------:R-:W1:Y:S01]  /*89d0*/  LDCU.64 UR6, c[0x4][0x78] ;  /* 0x01000f00ff0677ac */ /* 0x000e620008000a00 */
[----:B------:R-:W4:Y:S01]  /*89e0*/  LDC.64 R2, c[0x4][R3] ;  /* 0x0100000003027b82 */ /* 0x000f220000000a00 */
[----:B------:R-:W5:Y:S01]  /*89f0*/  LDCU.64 UR4, c[0x4][0x10] ;  /* 0x01000200ff0477ac */ /* 0x000f620008000a00 */
[----:B--2---:R-:W-:Y:S01]  /*8a00*/  MOV R5, UR9 ;  /* 0x0000000900057c02 */ /* 0x004fe20008000f00 */
[----:B------:R-:W-:Y:S01]  /*8a10*/  IMAD.U32 R4, RZ, RZ, UR8 ;  /* 0x00000008ff047e24 */ /* 0x000fe2000f8e00ff */
[----:B-1----:R-:W-:Y:S01]  /*8a20*/  MOV R7, UR7 ;  /* 0x0000000700077c02 */ /* 0x002fe20008000f00 */
[----:B------:R-:W-:Y:S01]  /*8a30*/  IMAD.U32 R6, RZ, RZ, UR6 ;  /* 0x00000006ff067e24 */ /* 0x000fe2000f8e00ff */
[----:B-----5:R-:W-:Y:S01]  /*8a40*/  MOV R11, UR5 ;  /* 0x00000005000b7c02 */ /* 0x020fe20008000f00 */
[----:B------:R-:W-:Y:S02]  /*8a50*/  IMAD.U32 R10, RZ, RZ, UR4 ;  /* 0x00000004ff0a7e24 */ /* 0x000fe4000f8e00ff */
[----:B------:R-:W-:Y:S07]  /*8a60*/  LEPC R20, `(.L_x_136) ;  /* 0x000000001014794e */ /* 0x000fee0000000000 */
[----:B---34-:R-:W-:Y:S05]  /*8a70*/  CALL.ABS.NOINC R2 ;  /* 0x0000000002007343 */ /* 0x018fea0003c00000 */
.L_x_136:
[----:B------:R-:W-:Y:S01]  /*8a80*/  LOP3.LUT P0, RZ, R76, 0x60, RZ, 0xc0, !PT ;  /* 0x000000604cff7812 */ /* 0x000fe2000780c0ff */
[----:B------:R-:W-:Y:S05]  /*8a90*/  WARPSYNC.ALL ;  /* 0x0000000000007948 */ /* 0x000fea0003800000 */
[----:B------:R-:W-:Y:S01]  /*8aa0*/  R2UR UR4, R32 ;  /* 0x00000000200472ca */ /* 0x000fe200000e0000 */
[----:B------:R-:W2:Y:S01]  /*8ab0*/  S2UR UR6, SR_CgaCtaId ;  /* 0x00000000000679c3 */ /* 0x000ea20000008800 */
[-C--:B------:R-:W-:Y:S01]  /*8ac0*/  F2FP.F16.E4M3.UNPACK_B R44, R52.reuse ;  /* 0x00000034ff2c723e */ /* 0x080fe200020006ff */
[----:B------:R-:W-:Y:S01]  /*8ad0*/  BSSY.RECONVERGENT B0, `(.L_x_137) ;  /* 0x00000ff000007945 */ /* 0x000fe20003800200 */
[----:B------:R-:W-:Y:S02]  /*8ae0*/  F2FP.F16.E4M3.UNPACK_B R52, R52.H1 ;  /* 0x00000034ff34723e */ /* 0x000fe400030006ff */
[-C--:B------:R-:W-:Y:S02]  /*8af0*/  F2FP.F16.E4M3.UNPACK_B R45, R53.reuse ;  /* 0x00000035ff2d723e */ /* 0x080fe400020006ff */
[-C--:B------:R-:W-:Y:S02]  /*8b00*/  F2FP.F16.E4M3.UNPACK_B R57, R40.reuse ;  /* 0x00000028ff39723e */ /* 0x080fe400020006ff */
[----:B------:R-:W-:Y:S01]  /*8b10*/  F2FP.F16.E4M3.UNPACK_B R59, R40.H1 ;  /* 0x00000028ff3b723e */ /* 0x000fe200030006ff */
[--C-:B------:R-:W-:Y:S01]  /*8b20*/  HADD2.F32 R40, -RZ, R44.reuse.H0_H0 ;  /* 0x2000002cff287230 */ /* 0x100fe20000004100 */
[-C--:B------:R-:W-:Y:S01]  /*8b30*/  F2FP.F16.E4M3.UNPACK_B R65, R42.reuse ;  /* 0x0000002aff41723e */ /* 0x080fe200020006ff */
[----:B------:R-:W-:Y:S01]  /*8b40*/  LDTM.16dp32bit_t0_t15.x32 R4, tmem[UR4] ;  /* 0x00000004000479ee */ /* 0x000fe20008a80000 */
[----:B------:R-:W3:Y:S01]  /*8b50*/  LDTM.16dp32bit_t16_t31.x32 R4, tmem[UR4+0x20] ;  /* 0x00002004000479ee */ /* 0x000ee20008aa0000 */
[----:B------:R-:W-:Y:S01]  /*8b60*/  F2FP.F16.E4M3.UNPACK_B R68, R42.H1 ;  /* 0x0000002aff44723e */ /* 0x000fe200030006ff */
[----:B------:R-:W-:Y:S01]  /*8b70*/  NOP ;  /* 0x0000000000007918 */ /* 0x000fe20000000000 */
[----:B------:R-:W-:Y:S01]  /*8b80*/  HADD2.F32 R42, -RZ, R44.H1_H1 ;  /* 0x3000002cff2a7230 */ /* 0x000fe20000004100 */
[----:B------:R-:W-:Y:S01]  /*8b90*/  R2UR UR5, R72 ;  /* 0x00000000480572ca */ /* 0x000fe200000e0000 */
[----:B------:R-:W-:Y:S01]  /*8ba0*/  HADD2.F32 R46, -RZ, R45.H1_H1 ;  /* 0x3000002dff2e7230 */ /* 0x000fe20000004100 */
[----:B------:R-:W-:Y:S01]  /*8bb0*/  F2FP.F16.E4M3.UNPACK_B R47, R53.H1 ;  /* 0x00000035ff2f723e */ /* 0x000fe200030006ff */
[----:B------:R-:W-:Y:S01]  /*8bc0*/  HADD2.F32 R66, -RZ, R65.H1_H1 ;  /* 0x30000041ff427230 */ /* 0x000fe20000004100 */
[-C--:B------:R-:W-:Y:S01]  /*8bd0*/  F2FP.F16.E4M3.UNPACK_B R61, R41.reuse ;  /* 0x00000029ff3d723e */ /* 0x080fe200020006ff */
[--C-:B------:R-:W-:Y:S01]  /*8be0*/  HADD2.F32 R44, -RZ, R52.reuse.H1_H1 ;  /* 0x30000034ff2c7230 */ /* 0x100fe20000004100 */
[----:B------:R-:W-:Y:S01]  /*8bf0*/  F2FP.F16.E4M3.UNPACK_B R63, R41.H1 ;  /* 0x00000029ff3f723e */ /* 0x000fe200030006ff */
[----:B------:R-:W-:Y:S01]  /*8c00*/  HADD2.F32 R41, -RZ, R52.H0_H0 ;  /* 0x20000034ff297230 */ /* 0x000fe20000004100 */
[-C--:B------:R-:W-:Y:S01]  /*8c10*/  F2FP.F16.E4M3.UNPACK_B R49, R54.reuse ;  /* 0x00000036ff31723e */ /* 0x080fe200020006ff */
[----:B------:R-:W-:Y:S01]  /*8c20*/  HADD2.F32 R62, -RZ, R61.H1_H1 ;  /* 0x3000003dff3e7230 */ /* 0x000fe20000004100 */
[-C--:B------:R-:W-:Y:S01]  /*8c30*/  F2FP.F16.E4M3.UNPACK_B R67, R43.reuse ;  /* 0x0000002bff43723e */ /* 0x080fe200020006ff */
[----:B------:R-:W-:Y:S01]  /*8c40*/  HADD2.F32 R48, -RZ, R47.H1_H1 ;  /* 0x3000002fff307230 */ /* 0x000fe20000004100 */
[----:B------:R-:W-:Y:S01]  /*8c50*/  F2FP.F16.E4M3.UNPACK_B R69, R43.H1 ;  /* 0x0000002bff45723e */ /* 0x000fe200030006ff */
[----:B------:R-:W-:Y:S01]  /*8c60*/  UIADD3 UR4, UPT, UPT, UR5, 0x3a0, URZ ;  /* 0x000003a005047890 */ /* 0x000fe2000fffe0ff */
[----:B------:R-:W-:Y:S01]  /*8c70*/  HADD2.F32 R43, -RZ, R45.H0_H0 ;  /* 0x2000002dff2b7230 */ /* 0x000fe20000004100 */
[----:B------:R-:W-:Y:S01]  /*8c80*/  F2FP.F16.E4M3.UNPACK_B R51, R54.H1 ;  /* 0x00000036ff33723e */ /* 0x000fe200030006ff */
[----:B------:R-:W-:Y:S01]  /*8c90*/  HADD2.F32 R50, -RZ, R49.H1_H1 ;  /* 0x30000031ff327230 */ /* 0x000fe20000004100 */
[-C--:B------:R-:W-:Y:S01]  /*8ca0*/  F2FP.F16.E4M3.UNPACK_B R53, R55.reuse ;  /* 0x00000037ff35723e */ /* 0x080fe200020006ff */
[----:B------:R-:W-:Y:S01]  /*8cb0*/  HADD2.F32 R45, -RZ, R47.H0_H0 ;  /* 0x2000002fff2d7230 */ /* 0x000fe20000004100 */
[----:B------:R-:W-:Y:S01]  /*8cc0*/  F2FP.F16.E4M3.UNPACK_B R55, R55.H1 ;  /* 0x00000037ff37723e */ /* 0x000fe200030006ff */
[----:B--2---:R-:W-:Y:S01]  /*8cd0*/  UPRMT UR4, UR6, 0x654, UR4 ;  /* 0x0000065406047896 */ /* 0x004fe20008000004 */
[C---:B---3--:R-:W-:Y:S01]  /*8ce0*/  FMUL R4, R38.reuse, R4 ;  /* 0x0000000426047220 */ /* 0x048fe20000400000 */
[C---:B------:R-:W-:Y:S01]  /*8cf0*/  FMUL R5, R38.reuse, R5 ;  /* 0x0000000526057220 */ /* 0x040fe20000400000 */
[C---:B------:R-:W-:Y:S01]  /*8d00*/  FMUL R8, R38.reuse, R8 ;  /* 0x0000000826087220 */ /* 0x040fe20000400000 */
[C---:B------:R-:W-:Y:S01]  /*8d10*/  FMUL R9, R38.reuse, R9 ;  /* 0x0000000926097220 */ /* 0x040fe20000400000 */
[C---:B------:R-:W-:Y:S01]  /*8d20*/  FFMA R4, R39.reuse, R40, R4 ;  /* 0x0000002827047223 */ /* 0x040fe20000000004 */
[C---:B------:R-:W-:Y:S01]  /*8d30*/  FFMA R5, R39.reuse, R42, R5 ;  /* 0x0000002a27057223 */ /* 0x040fe20000000005 */
[----:B------:R-:W-:Y:S02]  /*8d40*/  HADD2.F32 R47, -RZ, R49.H0_H0 ;  /* 0x20000031ff2f7230 */ /* 0x000fe40000004100 */
[C---:B------:R-:W-:Y:S01]  /*8d50*/  FMUL R12, R38.reuse, R12 ;  /* 0x0000000c260c7220 */ /* 0x040fe20000400000 */
[----:B------:R-:W-:Y:S01]  /*8d60*/  SYNCS.ARRIVE.TRANS64.RED.A1T0 RZ, [UR4], RZ ;  /* 0x000000ffffff79a7 */ /* 0x000fe20008100404 */
[C---:B------:R-:W-:Y:S01]  /*8d70*/  FMUL R13, R38.reuse, R13 ;  /* 0x0000000d260d7220 */ /* 0x040fe20000400000 */
[----:B------:R-:W-:Y:S02]  /*8d80*/  HADD2.F32 R54, -RZ, R53.H1_H1 ;  /* 0x30000035ff367230 */ /* 0x000fe40000004100 */
[C---:B------:R-:W-:Y:S01]  /*8d90*/  FMUL R16, R38.reuse, R16 ;  /* 0x0000001026107220 */ /* 0x040fe20000400000 */
[C---:B------:R-:W-:Y:S01]  /*8da0*/  FMUL R17, R38.reuse, R17 ;  /* 0x0000001126117220 */ /* 0x040fe20000400000 */
[C---:B------:R-:W-:Y:S01]  /*8db0*/  FMUL R0, R38.reuse, R20 ;  /* 0x0000001426007220 */ /* 0x040fe20000400000 */
[C---:B------:R-:W-:Y:S01]  /*8dc0*/  FMUL R2, R38.reuse, R21 ;  /* 0x0000001526027220 */ /* 0x040fe20000400000 */
[C---:B------:R-:W-:Y:S01]  /*8dd0*/  FMUL R20, R38.reuse, R24 ;  /* 0x0000001826147220 */ /* 0x040fe20000400000 */
[C---:B------:R-:W-:Y:S01]  /*8de0*/  FMUL R21, R38.reuse, R25 ;  /* 0x0000001926157220 */ /* 0x040fe20000400000 */
[C---:B------:R-:W-:Y:S01]  /*8df0*/  FMUL R24, R38.reuse, R28 ;  /* 0x0000001c26187220 */ /* 0x040fe20000400000 */
        /* <DEDUP_REMOVED lines=8> */
[C---:B------:R-:W-:Y:S01]  /*8e80*/  FFMA R6, R39.reuse, R41, R6 ;  /* 0x0000002927067223 */ /* 0x040fe20000000006 */
[C---:B------:R-:W-:Y:S01]  /*8e90*/  FFMA R7, R39.reuse, R44, R7 ;  /* 0x0000002c27077223 */ /* 0x040fe20000000007 */
[C---:B------:R-:W-:Y:S01]  /*8ea0*/  FFMA R8, R39.reuse, R43, R8 ;  /* 0x0000002b27087223 */ /* 0x040fe20000000008 */
[C---:B------:R-:W-:Y:S01]  /*8eb0*/  FFMA R9, R39.reuse, R46, R9 ;  /* 0x0000002e27097223 */ /* 0x040fe20000000009 */
[----:B------:R-:W-:Y:S02]  /*8ec0*/  HADD2.F32 R49, -RZ, R51.H0_H0 ;  /* 0x20000033ff317230 */ /* 0x000fe40000004100 */
[----:B------:R-:W-:Y:S01]  /*8ed0*/  FFMA R10, R39, R45, R10 ;  /* 0x0000002d270a7223 */ /* 0x000fe2000000000a */
[----:B-1----:R-:W-:Y:S01]  /*8ee0*/  F2FP.SATFINITE.E4M3.F32.PACK_AB_MERGE_C R72, R7, R6, RZ ;  /* 0x000000060748723e */ /* 0x002fe200048070ff */
[C---:B------:R-:W-:Y:S01]  /*8ef0*/  FFMA R11, R39.reuse, R48, R11 ;  /* 0x00000030270b7223 */ /* 0x040fe2000000000b */
[C---:B------:R-:W-:Y:S01]  /*8f00*/  FFMA R12, R39.reuse, R47, R12 ;  /* 0x0000002f270c7223 */ /* 0x040fe2000000000c */
[----:B------:R-:W-:Y:S01]  /*8f10*/  FFMA R13, R39, R50, R13 ;  /* 0x00000032270d7223 */ /* 0x000fe2000000000d */
[----:B------:R-:W-:Y:S01]  /*8f20*/  F2FP.SATFINITE.E4M3.F32.PACK_AB_MERGE_C R72, R5, R4, R72 ;  /* 0x000000040548723e */ /* 0x000fe20004807048 */
[----:B------:R-:W-:Y:S01]  /*8f30*/  HADD2.F32 R41, -RZ, R67.H0_H0 ;  /* 0x20000043ff297230 */ /* 0x000fe20000004100 */
[----:B------:R-:W-:Y:S01]  /*8f40*/  F2FP.SATFINITE.E4M3.F32.PACK_AB_MERGE_C R73, R11, R10, RZ ;  /* 0x0000000a0b49723e */ /* 0x000fe200048070ff */
[----:B------:R-:W-:Y:S02]  /*8f50*/  HADD2.F32 R52, -RZ, R51.H1_H1 ;  /* 0x30000033ff347230 */ /* 0x000fe40000004100 */
[C---:B------:R-:W-:Y:S01]  /*8f60*/  FMUL R14, R38.reuse, R14 ;  /* 0x0000000e260e7220 */ /* 0x040fe20000400000 */
[----:B------:R-:W-:Y:S01]  /*8f70*/  HADD2.F32 R51, -RZ, R53.H0_H0 ;  /* 0x20000035ff337230 */ /* 0x000fe20000004100 */
[----:B------:R-:W-:Y:S01]  /*8f80*/  F2FP.SATFINITE.E4M3.F32.PACK_AB_MERGE_C R73, R9, R8, R73 ;  /* 0x000000080949723e */ /* 0x000fe20004807049 */
[C---:B------:R-:W-:Y:S01]  /*8f90*/  FMUL R15, R38.reuse, R15 ;  /* 0x0000000f260f7220 */ /* 0x040fe20000400000 */
[--C-:B------:R-:W-:Y:S02]  /*8fa0*/  HADD2.F32 R53, -RZ, R55.reuse.H0_H0 ;  /* 0x20000037ff357230 */ /* 0x100fe40000004100 */
[C---:B------:R-:W-:Y:S01]  /*8fb0*/  FFMA R14, R39.reuse, R49, R14 ;  /* 0x00000031270e7223 */ /* 0x040fe2000000000e */
[----:B------:R-:W-:Y:S02]  /*8fc0*/  HADD2.F32 R56, -RZ, R55.H1_H1 ;  /* 0x30000037ff387230 */ /* 0x000fe40000004100 */
[C---:B------:R-:W-:Y:S01]  /*8fd0*/  FFMA R15, R39.reuse, R52, R15 ;  /* 0x00000034270f7223 */ /* 0x040fe2000000000f */
[C---:B------:R-:W-:Y:S01]  /*8fe0*/  FFMA R16, R39.reuse, R51, R16 ;  /* 0x0000003327107223 */ /* 0x040fe20000000010 */
[C---:B------:R-:W-:Y:S01]  /*8ff0*/  FFMA R17, R39.reuse, R54, R17 ;  /* 0x0000003627117223 */ /* 0x040fe20000000011 */
[--C-:B------:R-:W-:Y:S02]  /*9000*/  HADD2.F32 R55, -RZ, R57.reuse.H0_H0 ;  /* 0x20000039ff377230 */ /* 0x100fe40000004100 */
[C---:B------:R-:W-:Y:S01]  /*9010*/  FMUL R18, R38.reuse, R18 ;  /* 0x0000001226127220 */ /* 0x040fe20000400000 */
[C---:B------:R-:W-:Y:S01]  /*9020*/  FMUL R19, R38.reuse, R19 ;  /* 0x0000001326137220 */ /* 0x040fe20000400000 */
[----:B------:R-:W-:Y:S02]  /*9030*/  HADD2.F32 R57, -RZ, R57.H1_H1 ;  /* 0x30000039ff397230 */ /* 0x000fe40000004100 */
[C---:B------:R-:W-:Y:S01]  /*9040*/  FMUL R3, R38.reuse, R22 ;  /* 0x0000001626037220 */ /* 0x040fe20000400000 */
[--C-:B------:R-:W-:Y:S02]  /*9050*/  HADD2.F32 R58, -RZ, R59.reuse.H0_H0 ;  /* 0x2000003bff3a7230 */ /* 0x100fe40000004100 */
[C---:B------:R-:W-:Y:S01]  /*9060*/  FFMA R18, R39.reuse, R53, R18 ;  /* 0x0000003527127223 */ /* 0x040fe20000000012 */
[----:B------:R-:W-:Y:S02]  /*9070*/  HADD2.F32 R60, -RZ, R59.H1_H1 ;  /* 0x3000003bff3c7230 */ /* 0x000fe40000004100 */
[C---:B------:R-:W-:Y:S01]  /*9080*/  FFMA R19, R39.reuse, R56, R19 ;  /* 0x0000003827137223 */ /* 0x040fe20000000013 */
[----:B------:R-:W-:Y:S02]  /*9090*/  HADD2.F32 R59, -RZ, R61.H0_H0 ;  /* 0x2000003dff3b7230 */ /* 0x000fe40000004100 */
[C---:B------:R-:W-:Y:S01]  /*90a0*/  FMUL R23, R38.reuse, R23 ;  /* 0x0000001726177220 */ /* 0x040fe20000400000 */
[C---:B------:R-:W-:Y:S01]  /*90b0*/  FFMA R0, R39.reuse, R55, R0 ;  /* 0x0000003727007223 */ /* 0x040fe20000000000 */
[C---:B------:R-:W-:Y:S01]  /*90c0*/  FFMA R2, R39.reuse, R57, R2 ;  /* 0x0000003927027223 */ /* 0x040fe20000000002 */
[--C-:B------:R-:W-:Y:S02]  /*90d0*/  HADD2.F32 R61, -RZ, R63.reuse.H0_H0 ;  /* 0x2000003fff3d7230 */ /* 0x100fe40000004100 */
[C---:B------:R-:W-:Y:S01]  /*90e0*/  FFMA R3, R39.reuse, R58, R3 ;  /* 0x0000003a27037223 */ /* 0x040fe20000000003 */
[----:B------:R-:W-:Y:S02]  /*90f0*/  HADD2.F32 R64, -RZ, R63.H1_H1 ;  /* 0x3000003fff407230 */ /* 0x000fe40000004100 */
[C---:B------:R-:W-:Y:S01]  /*9100*/  FMUL R22, R38.reuse, R26 ;  /* 0x0000001a26167220 */ /* 0x040fe20000400000 */
[----:B------:R-:W-:Y:S02]  /*9110*/  HADD2.F32 R63, -RZ, R65.H0_H0 ;  /* 0x20000041ff3f7230 */ /* 0x000fe40000004100 */
[C---:B------:R-:W-:Y:S01]  /*9120*/  FFMA R23, R39.reuse, R60, R23 ;  /* 0x0000003c27177223 */ /* 0x040fe20000000017 */
[C---:B------:R-:W-:Y:S01]  /*9130*/  FMUL R27, R38.reuse, R27 ;  /* 0x0000001b261b7220 */ /* 0x040fe20000400000 */
[C---:B------:R-:W-:Y:S01]  /*9140*/  FFMA R20, R39.reuse, R59, R20 ;  /* 0x0000003b27147223 */ /* 0x040fe20000000014 */
[C---:B------:R-:W-:Y:S01]  /*9150*/  FFMA R21, R39.reuse, R62, R21 ;  /* 0x0000003e27157223 */ /* 0x040fe20000000015 */
[--C-:B------:R-:W-:Y:S02]  /*9160*/  HADD2.F32 R65, -RZ, R68.reuse.H0_H0 ;  /* 0x20000044ff417230 */ /* 0x100fe40000004100 */
[C---:B------:R-:W-:Y:S01]  /*9170*/  FFMA R22, R39.reuse, R61, R22 ;  /* 0x0000003d27167223 */ /* 0x040fe20000000016 */
[----:B------:R-:W-:Y:S02]  /*9180*/  HADD2.F32 R68, -RZ, R68.H1_H1 ;  /* 0x30000044ff447230 */ /* 0x000fe40000004100 */
[C---:B------:R-:W-:Y:S01]  /*9190*/  FMUL R26, R38.reuse, R30 ;  /* 0x0000001e261a7220 */ /* 0x040fe20000400000 */
        /* <DEDUP_REMOVED lines=8> */
[----:B------:R-:W-:Y:S01]  /*9220*/  FFMA R31, R39, R68, R31 ;  /* 0x00000044271f7223 */ /* 0x000fe2000000001f */
[----:B------:R-:W-:Y:S01]  /*9230*/  FMUL R35, R38, R35 ;  /* 0x0000002326237220 */ /* 0x000fe20000400000 */
[----:B------:R-:W-:Y:S01]  /*9240*/  F2FP.SATFINITE.E4M3.F32.PACK_AB_MERGE_C R74, R15, R14, RZ ;  /* 0x0000000e0f4a723e */ /* 0x000fe200048070ff */
[----:B------:R-:W-:Y:S01]  /*9250*/  FFMA R28, R39, R41, R28 ;  /* 0x00000029271c7223 */ /* 0x000fe2000000001c */
[----:B------:R-:W-:Y:S01]  /*9260*/  F2FP.SATFINITE.E4M3.F32.PACK_AB_MERGE_C R75, R19, R18, RZ ;  /* 0x00000012134b723e */ /* 0x000fe200048070ff */
[C---:B------:R-:W-:Y:S01]  /*9270*/  FFMA R29, R39.reuse, R40, R29 ;  /* 0x00000028271d7223 */ /* 0x040fe2000000001d */
[C---:B------:R-:W-:Y:S01]  /*9280*/  FFMA R30, R39.reuse, R67, R30 ;  /* 0x00000043271e7223 */ /* 0x040fe2000000001e */
[----:B------:R-:W-:Y:S01]  /*9290*/  FFMA R35, R39, R42, R35 ;  /* 0x0000002a27237223 */ /* 0x000fe20000000023 */
[----:B------:R-:W-:Y:S02]  /*92a0*/  F2FP.SATFINITE.E4M3.F32.PACK_AB_MERGE_C R74, R13, R12, R74 ;  /* 0x0000000c0d4a723e */ /* 0x000fe4000480704a */
[----:B------:R-:W-:Y:S02]  /*92b0*/  F2FP.SATFINITE.E4M3.F32.PACK_AB_MERGE_C R75, R17, R16, R75 ;  /* 0x00000010114b723e */ /* 0x000fe4000480704b */
[----:B------:R-:W-:Y:S02]  /*92c0*/  F2FP.SATFINITE.E4M3.F32.PACK_AB_MERGE_C R89, R23, R3, RZ ;  /* 0x000000031759723e */ /* 0x000fe400048070ff */
[----:B------:R-:W-:Y:S01]  /*92d0*/  F2FP.SATFINITE.E4M3.F32.PACK_AB_MERGE_C R90, R27, R22, RZ ;  /* 0x000000161b5a723e */ /* 0x000fe200048070ff */
[----:B------:R1:W-:Y:S01]  /*92e0*/  STS.128 [R81+UR43+0x1400], R72 ;  /* 0x0014004851007988 */ /* 0x0003e20008000c2b */
[----:B------:R-:W-:Y:S02]  /*92f0*/  F2FP.SATFINITE.E4M3.F32.PACK_AB_MERGE_C R92, R31, R26, RZ ;  /* 0x0000001a1f5c723e */ /* 0x000fe400048070ff */
[----:B------:R-:W-:Y:S02]  /*9300*/  F2FP.SATFINITE.E4M3.F32.PACK_AB_MERGE_C R93, R35, R30, RZ ;  /* 0x0000001e235d723e */ /* 0x000fe400048070ff */
[----:B------:R-:W-:Y:S02]  /*9310*/  F2FP.SATFINITE.E4M3.F32.PACK_AB_MERGE_C R88, R2, R0, R89 ;  /* 0x000000000258723e */ /* 0x000fe40004807059 */
[----:B------:R-:W-:Y:S02]  /*9320*/  F2FP.SATFINITE.E4M3.F32.PACK_AB_MERGE_C R89, R21, R20, R90 ;  /* 0x000000141559723e */ /* 0x000fe4000480705a */
[----:B------:R-:W-:Y:S02]  /*9330*/  F2FP.SATFINITE.E4M3.F32.PACK_AB_MERGE_C R90, R25, R24, R92 ;  /* 0x00000018195a723e */ /* 0x000fe4000480705c */
[----:B------:R-:W-:Y:S02]  /*9340*/  F2FP.SATFINITE.E4M3.F32.PACK_AB_MERGE_C R91, R29, R28, R93 ;  /* 0x0000001c1d5b723e */ /* 0x000fe4000480705d */
[----:B------:R-:W-:Y:S03]  /*9350*/  IADD3 R92, PT, PT, R36, 0x1, RZ ;  /* 0x00000001245c7810 */ /* 0x000fe60007ffe0ff */
[----:B------:R1:W-:Y:S01]  /*9360*/  STS.128 [R80+0x1010], R88 ;  /* 0x0010105850007388 */ /* 0x0003e20000000c00 */
[----:B------:R-:W-:Y:S01]  /*9370*/  @!PT LDS RZ, [RZ] ;  /* 0x00000000fffff984 */ /* 0x000fe20000000800 */
[----:B------:R-:W-:Y:S01]  /*9380*/  @!PT LDS RZ, [RZ] ;  /* 0x00000000fffff984 */ /* 0x000fe20000000800 */
[----:B------:R-:W-:Y:S01]  /*9390*/  @!PT LDS RZ, [RZ] ;  /* 0x00000000fffff984 */ /* 0x000fe20000000800 */
[----:B------:R-:W-:Y:S01]  /*93a0*/  @!PT LDS RZ, [RZ] ;  /* 0x00000000fffff984 */ /* 0x000fe20000000800 */
[----:B------:R2:W-:Y:S07]  /*93b0*/  MEMBAR.ALL.CTA ;  /* 0x0000000000007992 */ /* 0x0005ee0000008000 */
[----:B--2---:R-:W2:Y:S02]  /*93c0*/  FENCE.VIEW.ASYNC.S ;  /* 0x00000000000073c6 */ /* 0x004ea40000000000 */
[----:B--2---:R-:W-:Y:S06]  /*93d0*/  BAR.SYNC.DEFER_BLOCKING 0x1, 0x80 ;  /* 0x0042000000007b1d */ /* 0x004fec0000010000 */
[----:B------:R-:W-:Y:S05]  /*93e0*/  @P0 BRA `(.L_x_138) ;  /* 0x0000000400b40947 */ /* 0x000fea0003800000 */
[----:B------:R-:W2:Y:S01]  /*93f0*/  LDCU.64 UR14, c[0x0][0x348] ;  /* 0x00006900ff0e77ac */ /* 0x000ea20008000a00 */
[----:B------:R-:W-:Y:S02]  /*9400*/  IMAD.U32 R3, RZ, RZ, UR44 ;  /* 0x0000002cff037e24 */ /* 0x000fe4000f8e00ff */
[----:B------:R-:W-:Y:S01]  /*9410*/  IMAD.U32 R2, RZ, RZ, UR61 ;  /* 0x0000003dff027e24 */ /* 0x000fe2000f8e00ff */
[----:B------:R-:W-:Y:S02]  /*9420*/  USHF.L.U32 UR10, UR50, 0x6, URZ ;  /* 0x00000006320a7899 */ /* 0x000fe400080006ff */
[-C--:B------:R-:W-:Y:S02]  /*9430*/  IABS R0, R3.reuse ;  /* 0x0000000300007213 */ /* 0x080fe40000000000 */
[----:B------:R-:W-:Y:S02]  /*9440*/  IABS R3, R3 ;  /* 0x0000000300037213 */ /* 0x000fe40000000000 */
[----:B------:R-:W-:Y:S11]  /*9450*/  R2UR UR6, R0 ;  /* 0x00000000000672ca */ /* 0x000ff600000e0000 */
[----:B------:R-:W-:Y:S02]  /*9460*/  @!UPT UIADD3 URZ, UPT, UPT, URZ, URZ, URZ ;  /* 0x000000fffffff290 */ /* 0x000fe4000fffe0ff */
[----:B------:R-:W3:Y:S10]  /*9470*/  I2F.RP R5, UR6 ;  /* 0x0000000600057d06 */ /* 0x000ef40008209400 */
[----:B---3--:R-:W3:Y:S02]  /*9480*/  MUFU.RCP R0, R5 ;  /* 0x0000000500007308 */ /* 0x008ee40000001000 */
[----:B---3--:R-:W-:Y:S08]  /*9490*/  VIADD R4, R0, 0xffffffe ;  /* 0x0ffffffe00047836 */ /* 0x008ff00000000000 */
[----:B------:R-:W3:Y:S02]  /*94a0*/  F2I.FTZ.U32.TRUNC.NTZ R0, R4 ;  /* 0x0000000400007305 */ /* 0x000ee4000021f000 */
[----:B---3--:R-:W-:Y:S02]  /*94b0*/  R2UR UR5, R0 ;  /* 0x00000000000572ca */ /* 0x008fe400000e0000 */
[----:B------:R-:W-:Y:S01]  /*94c0*/  IABS R0, R2 ;  /* 0x0000000200007213 */ /* 0x000fe20000000000 */
[----:B------:R-:W-:Y:S03]  /*94d0*/  IMAD.U32 R2, RZ, RZ, UR45 ;  /* 0x0000002dff027e24 */ /* 0x000fe6000f8e00ff */
[----:B------:R-:W-:Y:S01]  /*94e0*/  R2UR UR7, R0 ;  /* 0x00000000000772ca */ /* 0x000fe200000e0000 */
[----:B------:R-:W-:Y:S01]  /*94f0*/  IMAD.MOV R0, RZ, RZ, -R3 ;  /* 0x000000ffff007224 */ /* 0x000fe200078e0a03 */
[----:B------:R-:W-:Y:S04]  /*9500*/  IABS R2, R2 ;  /* 0x0000000200027213 */ /* 0x000fe80000000000 */
[----:B------:R-:W-:Y:S01]  /*9510*/  R2UR UR9, R2 ;  /* 0x00000000020972ca */ /* 0x000fe200000e0000 */
[----:B------:R-:W-:Y:S04]  /*9520*/  UIADD3 UR4, UPT, UPT, URZ, -UR5, URZ ;  /* 0x80000005ff047290 */ /* 0x000fe8000fffe0ff */
[----:B------:R-:W-:Y:S02]  /*9530*/  UIMAD UR8, UR4, UR6, URZ ;  /* 0x00000006040872a4 */ /* 0x000fe4000f8e02ff */
[----:B------:R-:W3:Y:S01]  /*9540*/  I2F.RP R2, UR7 ;  /* 0x0000000700027d06 */ /* 0x000ee20008209400 */
[----:B------:R-:W-:Y:S02]  /*9550*/  UMOV UR4, URZ ;  /* 0x000000ff00047c82 */ /* 0x000fe40008000000 */
[----:B------:R-:W-:Y:S02]  /*9560*/  UIMAD.WIDE.U32 UR4, UR5, UR8, UR4 ;  /* 0x00000008050472a5 */ /* 0x000fe4000f8e0004 */
[----:B------:R-:W-:Y:S05]  /*9570*/  R2UR UR8, R0 ;  /* 0x00000000000872ca */ /* 0x000fea00000e0000 */
[----:B------:R-:W-:Y:S02]  /*9580*/  UMOV UR4, UR5 ;  /* 0x0000000500047c82 */ /* 0x000fe40008000000 */
[----:B------:R-:W-:Y:S01]  /*9590*/  UIMAD.WIDE.U32 UR4, UR4, UR9, URZ ;  /* 0x00000009040472a5 */ /* 0x000fe2000f8e00ff */
[----:B---3--:R-:W3:Y:S06]  /*95a0*/  MUFU.RCP R2, R2 ;  /* 0x0000000200027308 */ /* 0x008eec0000001000 */
[----:B------:R-:W-:Y:S02]  /*95b0*/  UMOV UR11, UR5 ;  /* 0x00000005000b7c82 */ /* 0x000fe40008000000 */
[----:B------:R-:W-:Y:S04]  /*95c0*/  UIMAD UR4, UR11, UR8, UR9 ;  /* 0x000000080b0472a4 */ /* 0x000fe8000f8e0209 */
[----:B------:R-:W-:Y:S01]  /*95d0*/  UISETP.GT.U32.AND UP0, UPT, UR6, UR4, UPT ;  /* 0x000000040600728c */ /* 0x000fe2000bf04070 */
[----:B---3--:R-:W-:Y:S10]  /*95e0*/  IADD3 R3, PT, PT, R2, 0xffffffe, RZ ;  /* 0x0ffffffe02037810 */ /* 0x008ff40007ffe0ff */
[----:B------:R-:W-:Y:S01]  /*95f0*/  @!UP0 UIADD3 UR4, UPT, UPT, UR4, -UR6, URZ ;  /* 0x8000000604048290 */ /* 0x000fe2000fffe0ff */
[----:B------:R-:W3:Y:S01]  /*9600*/  F2I.FTZ.U32.TRUNC.NTZ R0, R3 ;  /* 0x0000000300007305 */ /* 0x000ee2000021f000 */
[----:B------:R-:W-:Y:S02]  /*9610*/  @!UP0 UIADD3 UR11, UPT, UPT, UR11, 0x1, URZ ;  /* 0x000000010b0b8890 */ /* 0x000fe4000fffe0ff */
[----:B------:R-:W-:Y:S02]  /*9620*/  UISETP.GE.U32.AND UP2, UPT, UR4, UR6, UPT ;  /* 0x000000060400728c */ /* 0x000fe4000bf46070 */
[----:B------:R-:W-:Y:S02]  /*9630*/  ULOP3.LUT UR4, UR45, UR44, URZ, 0x3c, !UPT ;  /* 0x0000002c2d047292 */ /* 0x000fe4000f8e3cff */
[----:B------:R-:W-:Y:S02]  /*9640*/  UISETP.NE.AND UP0, UPT, UR44, URZ, UPT ;  /* 0x000000ff2c00728c */ /* 0x000fe4000bf05270 */
[----:B------:R-:W-:Y:S05]  /*9650*/  UISETP.GE.AND UP1, UPT, UR4, URZ, UPT ;  /* 0x000000ff0400728c */ /* 0x000fea000bf26270 */
[----:B------:R-:W-:Y:S01]  /*9660*/  @UP2 UIADD3 UR11, UPT, UPT, UR11, 0x1, URZ ;  /* 0x000000010b0b2890 */ /* 0x000fe2000fffe0ff */
[----:B---3--:R-:W-:Y:S01]  /*9670*/  R2UR UR5, R0 ;  /* 0x00000000000572ca */ /* 0x008fe200000e0000 */
[----:B------:R-:W-:Y:S04]  /*9680*/  UISETP.NE.AND UP2, UPT, UR60, URZ, UPT ;  /* 0x000000ff3c00728c */ /* 0x000fe8000bf45270 */
[----:B------:R-:W-:Y:S02]  /*9690*/  @!UP1 UIADD3 UR11, UPT, UPT, -UR11, URZ, URZ ;  /* 0x000000ff0b0b9290 */ /* 0x000fe4000fffe1ff */
[----:B------:R-:W-:Y:S06]  /*96a0*/  @!UP0 ULOP3.LUT UR11, URZ, UR44, URZ, 0x33, !UPT ;  /* 0x0000002cff0b8292 */ /* 0x000fec000f8e33ff */
[----:B------:R-:W-:Y:S01]  /*96b0*/  UIADD3 UR4, UPT, UPT, URZ, -UR5, URZ ;  /* 0x80000005ff047290 */ /* 0x000fe2000fffe0ff */
[----:B------:R-:W-:Y:S03]  /*96c0*/  IMAD.U32 R0, RZ, RZ, UR11 ;  /* 0x0000000bff007e24 */ /* 0x000fe6000f8e00ff */
[----:B------:R-:W-:Y:S02]  /*96d0*/  UIMAD UR6, UR4, UR7, URZ ;  /* 0x00000007040672a4 */ /* 0x000fe4000f8e02ff */
[----:B------:R-:W-:Y:S01]  /*96e0*/  IABS R0, R0 ;  /* 0x0000000000007213 */ /* 0x000fe20000000000 */
[----:B------:R-:W-:Y:S02]  /*96f0*/  UMOV UR4, URZ ;  /* 0x000000ff00047c82 */ /* 0x000fe40008000000 */
[----:B------:R-:W-:Y:S01]  /*9700*/  UIMAD.WIDE.U32 UR4, UR5, UR6, UR4 ;  /* 0x00000006050472a5 */ /* 0x000fe2000f8e0004 */
[----:B------:R-:W-:Y:S01]  /*9710*/  R2UR UR8, R0 ;  /* 0x00000000000872ca */ /* 0x000fe200000e0000 */
[----:B------:R-:W-:Y:S01]  /*9720*/  UIADD3 UR6, UPT, UPT, -UR11, URZ, URZ ;  /* 0x000000ff0b067290 */ /* 0x000fe2000fffe1ff */
[----:B------:R-:W-:Y:S03]  /*9730*/  IMAD.U32 R0, RZ, RZ, UR60 ;  /* 0x0000003cff007e24 */ /* 0x000fe6000f8e00ff */
[----:B------:R-:W-:Y:S01]  /*9740*/  UIMAD UR6, UR44, UR6, UR45 ;  /* 0x000000062c0672a4 */ /* 0x000fe2000f8e022d */
[----:B------:R-:W-:Y:S01]  /*9750*/  UMOV UR4, UR5 ;  /* 0x0000000500047c82 */ /* 0x000fe20008000000 */
[----:B------:R-:W-:Y:S02]  /*9760*/  IABS R3, R0 ;  /* 0x0000000000037213 */ /* 0x000fe40000000000 */
[----:B------:R-:W-:Y:S02]  /*9770*/  USHF.L.U32 UR9, UR6, 0x6, URZ ;  /* 0x0000000606097899 */ /* 0x000fe400080006ff */
[----:B------:R-:W3:Y:S02]  /*9780*/  I2F.RP R0, R3 ;  /* 0x0000000300007306 */ /* 0x000ee40000209400 */
[----:B------:R-:W-:Y:S07]  /*9790*/  UIMAD.WIDE.U32 UR4, UR4, UR8, URZ ;  /* 0x00000008040472a5 */ /* 0x000fee000f8e00ff */
[----:B------:R-:W-:Y:S01]  /*97a0*/  UMOV UR12, UR5 ;  /* 0x00000005000c7c82 */ /* 0x000fe20008000000 */
[----:B------:R-:W-:Y:S02]  /*97b0*/  UIADD3 UR5, UPT, UPT, UR43, 0x1400, URZ ;  /* 0x000014002b057890 */ /* 0x000fe4000fffe0ff */
[----:B------:R-:W-:Y:S04]  /*97c0*/  UIADD3 UR4, UPT, UPT, -UR12, URZ, URZ ;  /* 0x000000ff0c047290 */ /* 0x000fe8000fffe1ff */
[----:B------:R-:W-:Y:S01]  /*97d0*/  UIMAD UR4, UR7, UR4, UR8 ;  /* 0x00000004070472a4 */ /* 0x000fe2000f8e0208 */
[----:B------:R-:W-:Y:S01]  /*97e0*/  IMAD.U32 R87, RZ, RZ, UR5 ;  /* 0x00000005ff577e24 */ /* 0x000fe2000f8e00ff */
[----:B---3--:R-:W3:Y:S02]  /*97f0*/  MUFU.RCP R0, R0 ;  /* 0x0000000000007308 */ /* 0x008ee40000001000 */
[----:B------:R-:W-:Y:S02]  /*9800*/  UISETP.GT.U32.AND UP0, UPT, UR7, UR4, UPT ;  /* 0x000000040700728c */ /* 0x000fe4000bf04070 */
[----:B------:R-:W-:Y:S09]  /*9810*/  R2UR UR8, R87 ;  /* 0x00000000570872ca */ /* 0x000ff200000e0000 */
[----:B------:R-:W-:Y:S02]  /*9820*/  @!UP0 UIADD3 UR4, UPT, UPT, UR4, -UR7, URZ ;  /* 0x8000000704048290 */ /* 0x000fe4000fffe0ff */
[----:B------:R-:W-:Y:S02]  /*9830*/  @!UP0 UIADD3 UR12, UPT, UPT, UR12, 0x1, URZ ;  /* 0x000000010c0c8890 */ /* 0x000fe4000fffe0ff */
[----:B------:R-:W-:Y:S01]  /*9840*/  UISETP.GE.U32.AND UP1, UPT, UR4, UR7, UPT ;  /* 0x000000070400728c */ /* 0x000fe2000bf26070 */
[----:B---3--:R-:W-:Y:S01]  /*9850*/  VIADD R4, R0, 0xffffffe ;  /* 0x0ffffffe00047836 */ /* 0x008fe20000000000 */
[----:B------:R-:W-:Y:S03]  /*9860*/  ULOP3.LUT UR4, UR11, UR61, URZ, 0x3c, !UPT ;  /* 0x0000003d0b047292 */ /* 0x000fe6000f8e3cff */
[----:B------:R-:W3:Y:S01]  /*9870*/  F2I.FTZ.U32.TRUNC.NTZ R5, R4 ;  /* 0x0000000400057305 */ /* 0x000ee2000021f000 */
[----:B------:R-:W-:Y:S05]  /*9880*/  UISETP.GE.AND UP0, UPT, UR4, URZ, UPT ;  /* 0x000000ff0400728c */ /* 0x000fea000bf06270 */
[----:B------:R-:W-:Y:S02]  /*9890*/  @UP1 UIADD3 UR12, UPT, UPT, UR12, 0x1, URZ ;  /* 0x000000010c0c1890 */ /* 0x000fe4000fffe0ff */
[----:B------:R-:W-:Y:S04]  /*98a0*/  UISETP.NE.AND UP1, UPT, UR61, URZ, UPT ;  /* 0x000000ff3d00728c */ /* 0x000fe8000bf25270 */
[----:B------:R-:W-:Y:S01]  /*98b0*/  @!UP0 UIADD3 UR12, UPT, UPT, -UR12, URZ, URZ ;  /* 0x000000ff0c0c8290 */ /* 0x000fe2000fffe1ff */
[--C-:B---3--:R-:W-:Y:S02]  /*98c0*/  IMAD.MOV R2, RZ, RZ, -R5.reuse ;  /* 0x000000ffff027224 */ /* 0x108fe400078e0a05 */
[----:B------:R-:W-:Y:S04]  /*98d0*/  IMAD.MOV.U32 R4, RZ, RZ, RZ ;  /* 0x000000ffff047224 */ /* 0x000fe800078e00ff */
[----:B------:R-:W-:Y:S01]  /*98e0*/  @!UP1 ULOP3.LUT UR12, URZ, UR61, URZ, 0x33, !UPT ;  /* 0x0000003dff0c9292 */ /* 0x000fe2000f8e33ff */
[-C--:B------:R-:W-:Y:S03]  /*98f0*/  IMAD R2, R2, R3.reuse, RZ ;  /* 0x0000000302027224 */ /* 0x080fe600078e02ff */
[----:B------:R-:W-:Y:S01]  /*9900*/  ULOP3.LUT UR4, UR12, UR60, URZ, 0x3c, !UPT ;  /* 0x0000003c0c047292 */ /* 0x000fe2000f8e3cff */
[----:B------:R-:W-:Y:S01]  /*9910*/  IMAD.HI.U32 R5, R5, R2, R4 ;  /* 0x0000000205057227 */ /* 0x000fe200078e0004 */
[----:B------:R-:W-:Y:S02]  /*9920*/  UIADD3 UR5, UPT, UPT, -UR12, URZ, URZ ;  /* 0x000000ff0c057290 */ /* 0x000fe4000fffe1ff */
[----:B------:R-:W-:Y:S01]  /*9930*/  UISETP.GE.AND UP1, UPT, UR4, URZ, UPT ;  /* 0x000000ff0400728c */ /* 0x000fe2000bf26270 */
[----:B------:R-:W-:Y:S01]  /*9940*/  MOV R0, UR12 ;  /* 0x0000000c00007c02 */ /* 0x000fe20008000f00 */
[----:B--2---:R-:W-:Y:S02]  /*9950*/  UIADD3 UR4, UP0, UPT, UR14, 0x780, URZ ;  /* 0x000007800e047890 */ /* 0x004fe4000ff1e0ff */
[----:B------:R-:W-:Y:S01]  /*9960*/  UIMAD UR11, UR61, UR5, UR11 ;  /* 0x000000053d0b72a4 */ /* 0x000fe2000f8e020b */
[----:B------:R-:W-:Y:S01]  /*9970*/  IABS R0, R0 ;  /* 0x0000000000007213 */ /* 0x000fe20000000000 */
[----:B------:R-:W-:Y:S04]  /*9980*/  UIADD3.X UR5, UPT, UPT, URZ, UR15, URZ, UP0, !UPT ;  /* 0x0000000fff057290 */ /* 0x000fe800087fe4ff */
[----:B------:R-:W-:Y:S04]  /*9990*/  IMAD.HI.U32 R5, R5, R0, RZ ;  /* 0x0000000005057227 */ /* 0x000fe800078e00ff */
[----:B------:R-:W-:Y:S04]  /*99a0*/  IMAD.MOV R2, RZ, RZ, -R5 ;  /* 0x000000ffff027224 */ /* 0x000fe800078e0a05 */
[C---:B------:R-:W-:Y:S05]  /*99b0*/  IMAD R0, R3.reuse, R2, R0 ;  /* 0x0000000203007224 */ /* 0x040fea00078e0200 */
[----:B------:R-:W-:Y:S11]  /*99c0*/  ISETP.GT.U32.AND P0, PT, R3, R0, PT ;  /* 0x000000000300720c */ /* 0x000ff60003f04070 */
[----:B------:R-:W-:Y:S02]  /*99d0*/  @!UPT UIADD3 URZ, UPT, UPT, URZ, URZ, URZ ;  /* 0x000000fffffff290 */ /* 0x000fe4000fffe0ff */
[----:B------:R-:W-:Y:S01]  /*99e0*/  @!P0 IMAD.IADD R0, R0, 0x1, -R3 ;  /* 0x0000000100008824 */ /* 0x000fe200078e0a03 */
[----:B------:R-:W-:Y:S04]  /*99f0*/  @!P0 IADD3 R5, PT, PT, R5, 0x1, RZ ;  /* 0x0000000105058810 */ /* 0x000fe80007ffe0ff */
[----:B------:R-:W-:Y:S11]  /*9a00*/  ISETP.GE.U32.AND P1, PT, R0, R3, PT ;  /* 0x000000030000720c */ /* 0x000ff60003f26070 */
[----:B------:R-:W-:Y:S02]  /*9a10*/  @!UPT UIADD3 URZ, UPT, UPT, URZ, URZ, URZ ;  /* 0x000000fffffff290 */ /* 0x000fe4000fffe0ff */
[----:B------:R-:W-:Y:S05]  /*9a20*/  @P1 VIADD R5, R5, 0x1 ;  /* 0x0000000105051836 */ /* 0x000fea0000000000 */
[----:B------:R-:W-:Y:S11]  /*9a30*/  R2UR UR13, R5 ;  /* 0x00000000050d72ca */ /* 0x000ff600000e0000 */
[----:B------:R-:W-:Y:S02]  /*9a40*/  @!UPT UIADD3 URZ, UPT, UPT, URZ, URZ, URZ ;  /* 0x000000fffffff290 */ /* 0x000fe4000fffe0ff */
[----:B------:R-:W-:Y:S02]  /*9a50*/  @!UP1 UIADD3 UR13, UPT, UPT, -UR13, URZ, URZ ;  /* 0x000000ff0d0d9290 */ /* 0x000fe4000fffe1ff */
[----:B------:R-:W-:Y:S04]  /*9a60*/  @!UP2 ULOP3.LUT UR13, URZ, UR60, URZ, 0x33, !UPT ;  /* 0x0000003cff0da292 */ /* 0x000fe8000f8e33ff */
[----:B------:R-:W-:Y:S04]  /*9a70*/  UIADD3 UR7, UPT, UPT, -UR13, URZ, URZ ;  /* 0x000000ff0d077290 */ /* 0x000fe8000fffe1ff */
[----:B------:R-:W-:Y:S09]  /*9a80*/  UIMAD UR12, UR60, UR7, UR12 ;  /* 0x000000073c0c72a4 */ /* 0x000ff2000f8e020c */
[----:B------:R2:W-:Y:S01]  /*9a90*/  UTMASTG.5D [UR8], [UR4] ;  /* 0x00000008040073b5 */ /* 0x0005e20008020000 */
[----:B------:R0:W-:Y:S01]  /*9aa0*/  UTMACMDFLUSH ;  /* 0x00000000000079b7 */ /* 0x0001e20000000000 */
[----:B--2---:R-:W-:Y:S04]  /*9ab0*/  DEPBAR.LE SB0, 0x0 ;  /* 0x000080000000791a */ /* 0x004fe80000000000 */
.L_x_138:
[----:B------:R-:W-:Y:S05]  /*9ac0*/  BSYNC.RECONVERGENT B0 ;  /* 0x0000000000007941 */ /* 0x000fea0003800200 */
.L_x_137:
[----:B------:R-:W-:Y:S01]  /*9ad0*/  R2UR UR5, R70 ;  /* 0x00000000460572ca */ /* 0x000fe200000e0000 */
[----:B------:R-:W-:Y:S01]  /*9ae0*/  BAR.SYNC.DEFER_BLOCKING 0x1, 0x80 ;  /* 0x0042000000007b1d */ /* 0x000fe20000010000 */
[----:B------:R-:W-:Y:S01]  /*9af0*/  R2UR UR4, R71 ;  /* 0x00000000470472ca */ /* 0x000fe200000e0000 */
[----:B------:R-:W-:Y:S01]  /*9b00*/  UISETP.NE.AND UP0, UPT, UR46, URZ, UPT ;  /* 0x000000ff2e00728c */ /* 0x000fe2000bf05270 */
[----:B------:R-:W-:Y:S01]  /*9b10*/  ISETP.NE.AND P0, PT, R92, 0x2, PT ;  /* 0x000000025c00780c */ /* 0x000fe20003f05270 */
[----:B------:R-:W-:Y:S01]  /*9b20*/  IMAD.MOV.U32 R17, RZ, RZ, R86 ;  /* 0x000000ffff117224 */ /* 0x000fe200078e0056 */
[----:B------:R-:W-:Y:S02]  /*9b30*/  LOP3.LUT R78, R78, 0x1, RZ, 0x3c, !PT ;  /* 0x000000014e4e7812 */ /* 0x000fe400078e3cff */
[----:B------:R-:W-:Y:S02]  /*9b40*/  SEL R0, RZ, 0x1, P0 ;  /* 0x00000001ff007807 */ /* 0x000fe40000000000 */
[----:B------:R-:W-:Y:S02]  /*9b50*/  SEL R36, R92, RZ, P0 ;  /* 0x000000ff5c247207 */ /* 0x000fe40000000000 */
[----:B------:R-:W-:Y:S01]  /*9b60*/  LOP3.LUT R79, R79, R0, RZ, 0x3c, !PT ;  /* 0x000000004f4f7212 */ /* 0x000fe200078e3cff */
[----:B------:R-:W-:Y:S02]  /*9b70*/  UIADD3 UR45, UPT, UPT, UR36, UR5, URZ ;  /* 0x00000005242d7290 */ /* 0x000fe4000fffe0ff */
[----:B------:R-:W-:Y:S01]  /*9b80*/  UIADD3 UR50, UPT, UPT, UR37, UR4, URZ ;  /* 0x0000000425327290 */ /* 0x000fe2000fffe0ff */
[----:B------:R-:W-:Y:S11]  /*9b90*/  BRA.U UP0, `(.L_x_139) ;  /* 0xffffffdd00c47547 */ /* 0x000ff6000b83ffff */
[----:B------:R-:W-:Y:S05]  /*9ba0*/  EXIT ;  /* 0x000000000000794d */ /* 0x000fea0003800000 */
.L_x_20:
[----:B------:R-:W-:Y:S07]  /*9bb0*/  MOV R0, UR41 ;  /* 0x0000002900007c02 */ /* 0x000fee0008000f00 */
.L_x_140:
[----:B--2---:R2:W4:Y:S02]  /*9bc0*/  SYNCS.PHASECHK.TRANS64.TRYWAIT P0, [R0+URZ+0x1b0], R5 ;  /* 0x0001b005000075a7 */ /* 0x00452400080011ff */
[----:B----4-:R-:W-:Y:S05]  /*9bd0*/  @!P0 NANOSLEEP.SYNCS 0x989680 ;  /* 0x009896800000895d */ /* 0x010fea0003900000 */
[----:B------:R-:W4:Y:S02]  /*9be0*/  @!P0 SYNCS.PHASECHK.TRANS64 P0, [R0+URZ+0x1b0], R5 ;  /* 0x0001b005000085a7 */ /* 0x000f2400080010ff */
[----:B----4-:R-:W-:Y:S05]  /*9bf0*/  @!P0 BRA `(.L_x_140) ;  /* 0xfffffffc00f08947 */ /* 0x010fea000383ffff */
[----:B------:R-:W-:Y:S05]  /*9c00*/  BRA `(.L_x_19) ;  /* 0xffffff8400e07947 */ /* 0x000fea000383ffff */
.L_x_26:
[----:B------:R-:W-:Y:S07]  /*9c10*/  MOV R0, UR33 ;  /* 0x0000002100007c02 */ /* 0x000fee0008000f00 */
.L_x_141:
[----:B-1----:R1:W2:Y:S02]  /*9c20*/  SYNCS.PHASECHK.TRANS64.TRYWAIT P0, [R0+URZ+0x1b0], R5 ;  /* 0x0001b005000075a7 */ /* 0x0022a400080011ff */
[----:B--2---:R-:W-:Y:S05]  /*9c30*/  @!P0 NANOSLEEP.SYNCS 0x989680 ;  /* 0x009896800000895d */ /* 0x004fea0003900000 */
[----:B------:R-:W2:Y:S02]  /*9c40*/  @!P0 SYNCS.PHASECHK.TRANS64 P0, [R0+URZ+0x1b0], R5 ;  /* 0x0001b005000085a7 */ /* 0x000ea400080010ff */
[----:B--2---:R-:W-:Y:S05]  /*9c50*/  @!P0 BRA `(.L_x_141) ;  /* 0xfffffffc00f08947 */ /* 0x004fea000383ffff */
[----:B------:R-:W-:Y:S05]  /*9c60*/  BRA `(.L_x_25) ;  /* 0xffffff8c00387947 */ /* 0x000fea000383ffff */
.L_x_30:
[----:B-1----:R-:W-:-:S07]  /*9c70*/  MOV R0, UR44 ;  /* 0x0000002c00007c02 */ /* 0x002fce0008000f00 */
.L_x_142:
[----:B-1----:R1:W2:Y:S02]  /*9c80*/  SYNCS.PHASECHK.TRANS64.TRYWAIT P0, [R0+URZ+0x380], R3 ;  /* 0x00038003000075a7 */ /* 0x0022a400080011ff */
[----:B--2---:R-:W-:Y:S05]  /*9c90*/  @!P0 NANOSLEEP.SYNCS 0x989680 ;  /* 0x009896800000895d */ /* 0x004fea0003900000 */
[----:B------:R-:W2:Y:S02]  /*9ca0*/  @!P0 SYNCS.PHASECHK.TRANS64 P0, [R0+URZ+0x380], R3 ;  /* 0x00038003000085a7 */ /* 0x000ea400080010ff */
[----:B--2---:R-:W-:Y:S05]  /*9cb0*/  @!P0 BRA `(.L_x_142) ;  /* 0xfffffffc00f08947 */ /* 0x004fea000383ffff */
[----:B------:R-:W-:Y:S05]  /*9cc0*/  BRA `(.L_x_143) ;  /* 0xffffff9000147947 */ /* 0x000fea000383ffff */
.L_x_34:
[----:B------:R-:W-:-:S07]  /*9cd0*/  MOV R0, UR4 ;  /* 0x0000000400007c02 */ /* 0x000fce0008000f00 */
.L_x_144:
[----:B-1----:R1:W2:Y:S02]  /*9ce0*/  SYNCS.PHASECHK.TRANS64.TRYWAIT P0, [R0+URZ], R3 ;  /* 0x00000003000075a7 */ /* 0x0022a400080011ff */
[----:B--2---:R-:W-:Y:S05]  /*9cf0*/  @!P0 NANOSLEEP.SYNCS 0x989680 ;  /* 0x009896800000895d */ /* 0x004fea0003900000 */
[----:B------:R-:W2:Y:S02]  /*9d00*/  @!P0 SYNCS.PHASECHK.TRANS64 P0, [R0+URZ], R3 ;  /* 0x00000003000085a7 */ /* 0x000ea400080010ff */
[----:B--2---:R-:W-:Y:S05]  /*9d10*/  @!P0 BRA `(.L_x_144) ;  /* 0xfffffffc00f08947 */ /* 0x004fea000383ffff */
[----:B------:R-:W-:Y:S05]  /*9d20*/  BRA `(.L_x_145) ;  /* 0xffffff9400a87947 */ /* 0x000fea000383ffff */
.L_x_35:
[----:B------:R-:W-:-:S07]  /*9d30*/  MOV R0, UR5 ;  /* 0x0000000500007c02 */ /* 0x000fce0008000f00 */
.L_x_146:
[----:B-1----:R1:W2:Y:S02]  /*9d40*/  SYNCS.PHASECHK.TRANS64.TRYWAIT P0, [R0+URZ], R3 ;  /* 0x00000003000075a7 */ /* 0x0022a400080011ff */
[----:B--2---:R-:W-:Y:S05]  /*9d50*/  @!P0 NANOSLEEP.SYNCS 0x989680 ;  /* 0x009896800000895d */ /* 0x004fea0003900000 */
[----:B------:R-:W2:Y:S02]  /*9d60*/  @!P0 SYNCS.PHASECHK.TRANS64 P0, [R0+URZ], R3 ;  /* 0x00000003000085a7 */ /* 0x000ea400080010ff */
[----:B--2---:R-:W-:Y:S05]  /*9d70*/  @!P0 BRA `(.L_x_146) ;  /* 0xfffffffc00f08947 */ /* 0x004fea000383ffff */
[----:B------:R-:W-:Y:S05]  /*9d80*/  BRA `(.L_x_147) ;  /* 0xffffff9400b87947 */ /* 0x000fea000383ffff */
.L_x_36:
[----:B------:R-:W-:-:S07]  /*9d90*/  MOV R0, UR5 ;  /* 0x0000000500007c02 */ /* 0x000fce0008000f00 */
.L_x_148:
[----:B-1----:R1:W2:Y:S02]  /*9da0*/  SYNCS.PHASECHK.TRANS64.TRYWAIT P0, [R0+URZ], R3 ;  /* 0x00000003000075a7 */ /* 0x0022a400080011ff */
[----:B--2---:R-:W-:Y:S05]  /*9db0*/  @!P0 NANOSLEEP.SYNCS 0x989680 ;  /* 0x009896800000895d */ /* 0x004fea0003900000 */
[----:B------:R-:W2:Y:S02]  /*9dc0*/  @!P0 SYNCS.PHASECHK.TRANS64 P0, [R0+URZ], R3 ;  /* 0x00000003000085a7 */ /* 0x000ea400080010ff */
[----:B--2---:R-:W-:Y:S05]  /*9dd0*/  @!P0 BRA `(.L_x_148) ;  /* 0xfffffffc00f08947 */ /* 0x004fea000383ffff */
[----:B------:R-:W-:Y:S05]  /*9de0*/  BRA `(.L_x_149) ;  /* 0xffffff9400c87947 */ /* 0x000fea000383ffff */
.L_x_37:
[----:B------:R-:W-:-:S07]  /*9df0*/  MOV R0, UR5 ;  /* 0x0000000500007c02 */ /* 0x000fce0008000f00 */
.L_x_150:
[----:B-1----:R1:W2:Y:S02]  /*9e00*/  SYNCS.PHASECHK.TRANS64.TRYWAIT P0, [R0+URZ], R3 ;  /* 0x00000003000075a7 */ /* 0x0022a400080011ff */
[----:B--2---:R-:W-:Y:S05]  /*9e10*/  @!P0 NANOSLEEP.SYNCS 0x989680 ;  /* 0x009896800000895d */ /* 0x004fea0003900000 */
[----:B------:R-:W2:Y:S02]  /*9e20*/  @!P0 SYNCS.PHASECHK.TRANS64 P0, [R0+URZ], R3 ;  /* 0x00000003000085a7 */ /* 0x000ea400080010ff */
[----:B--2---:R-:W-:Y:S05]  /*9e30*/  @!P0 BRA `(.L_x_150) ;  /* 0xfffffffc00f08947 */ /* 0x004fea000383ffff */
[----:B------:R-:W-:Y:S05]  /*9e40*/  BRA `(.L_x_151) ;  /* 0xffffff9400d87947 */ /* 0x000fea000383ffff */
.L_x_38:
[----:B------:R-:W-:-:S07]  /*9e50*/  MOV R0, UR5 ;  /* 0x0000000500007c02 */ /* 0x000fce0008000f00 */
.L_x_152:
[----:B-1----:R1:W2:Y:S02]  /*9e60*/  SYNCS.PHASECHK.TRANS64.TRYWAIT P0, [R0+URZ], R3 ;  /* 0x00000003000075a7 */ /* 0x0022a400080011ff */
[----:B--2---:R-:W-:Y:S05]  /*9e70*/  @!P0 NANOSLEEP.SYNCS 0x989680 ;  /* 0x009896800000895d */ /* 0x004fea0003900000 */
[----:B------:R-:W2:Y:S02]  /*9e80*/  @!P0 SYNCS.PHASECHK.TRANS64 P0, [R0+URZ], R3 ;  /* 0x00000003000085a7 */ /* 0x000ea400080010ff */
[----:B--2---:R-:W-:Y:S05]  /*9e90*/  @!P0 BRA `(.L_x_152) ;  /* 0xfffffffc00f08947 */ /* 0x004fea000383ffff */
[----:B------:R-:W-:Y:S05]  /*9ea0*/  BRA `(.L_x_153) ;  /* 0xffffff9400e87947 */ /* 0x000fea000383ffff */
.L_x_39:
[----:B------:R-:W-:-:S07]  /*9eb0*/  MOV R0, UR5 ;  /* 0x0000000500007c02 */ /* 0x000fce0008000f00 */
.L_x_154:
[----:B-1----:R1:W2:Y:S02]  /*9ec0*/  SYNCS.PHASECHK.TRANS64.TRYWAIT P0, [R0+URZ], R3 ;  /* 0x00000003000075a7 */ /* 0x0022a400080011ff */
[----:B--2---:R-:W-:Y:S05]  /*9ed0*/  @!P0 NANOSLEEP.SYNCS 0x989680 ;  /* 0x009896800000895d */ /* 0x004fea0003900000 */
[----:B------:R-:W2:Y:S02]  /*9ee0*/  @!P0 SYNCS.PHASECHK.TRANS64 P0, [R0+URZ], R3 ;  /* 0x00000003000085a7 */ /* 0x000ea400080010ff */
[----:B--2---:R-:W-:Y:S05]  /*9ef0*/  @!P0 BRA `(.L_x_154) ;  /* 0xfffffffc00f08947 */ /* 0x004fea000383ffff */
[----:B------:R-:W-:Y:S05]  /*9f00*/  BRA `(.L_x_155) ;  /* 0xffffff9400f87947 */ /* 0x000fea000383ffff */
.L_x_40:
[----:B------:R-:W-:-:S07]  /*9f10*/  MOV R0, UR5 ;  /* 0x0000000500007c02 */ /* 0x000fce0008000f00 */
.L_x_156:
[----:B-1----:R1:W2:Y:S02]  /*9f20*/  SYNCS.PHASECHK.TRANS64.TRYWAIT P0, [R0+URZ], R3 ;  /* 0x00000003000075a7 */ /* 0x0022a400080011ff */
[----:B--2---:R-:W-:Y:S05]  /*9f30*/  @!P0 NANOSLEEP.SYNCS 0x989680 ;  /* 0x009896800000895d */ /* 0x004fea0003900000 */
[----:B------:R-:W2:Y:S02]  /*9f40*/  @!P0 SYNCS.PHASECHK.TRANS64 P0, [R0+URZ], R3 ;  /* 0x00000003000085a7 */ /* 0x000ea400080010ff */
[----:B--2---:R-:W-:Y:S05]  /*9f50*/  @!P0 BRA `(.L_x_156) ;  /* 0xfffffffc00f08947 */ /* 0x004fea000383ffff */
[----:B------:R-:W-:Y:S05]  /*9f60*/  BRA `(.L_x_157) ;  /* 0xffffff9800087947 */ /* 0x000fea000383ffff */
.L_x_41:
[----:B------:R-:W-:-:S07]  /*9f70*/  MOV R0, UR5 ;  /* 0x0000000500007c02 */ /* 0x000fce0008000f00 */
.L_x_158:
[----:B-1----:R1:W2:Y:S02]  /*9f80*/  SYNCS.PHASECHK.TRANS64.TRYWAIT P0, [R0+URZ], R3 ;  /* 0x00000003000075a7 */ /* 0x0022a400080011ff */
[----:B--2---:R-:W-:Y:S05]  /*9f90*/  @!P0 NANOSLEEP.SYNCS 0x989680 ;  /* 0x009896800000895d */ /* 0x004fea0003900000 */
[----:B------:R-:W2:Y:S02]  /*9fa0*/  @!P0 SYNCS.PHASECHK.TRANS64 P0, [R0+URZ], R3 ;  /* 0x00000003000085a7 */ /* 0x000ea400080010ff */
[----:B--2---:R-:W-:Y:S05]  /*9fb0*/  @!P0 BRA `(.L_x_158) ;  /* 0xfffffffc00f08947 */ /* 0x004fea000383ffff */
[----:B------:R-:W-:Y:S05]  /*9fc0*/  BRA `(.L_x_159) ;  /* 0xffffff9800187947 */ /* 0x000fea000383ffff */
.L_x_42:
[----:B------:R-:W-:-:S07]  /*9fd0*/  MOV R0, UR5 ;  /* 0x0000000500007c02 */ /* 0x000fce0008000f00 */
.L_x_160:
[----:B-1----:R1:W2:Y:S02]  /*9fe0*/  SYNCS.PHASECHK.TRANS64.TRYWAIT P0, [R0+URZ], R3 ;  /* 0x00000003000075a7 */ /* 0x0022a400080011ff */
[----:B--2---:R-:W-:Y:S05]  /*9ff0*/  @!P0 NANOSLEEP.SYNCS 0x989680 ;  /* 0x009896800000895d */ /* 0x004fea0003900000 */
[----:B------:R-:W2:Y:S02]  /*a000*/  @!P0 SYNCS.PHASECHK.TRANS64 P0, [R0+URZ], R3 ;  /* 0x00000003000085a7 */ /* 0x000ea400080010ff */
[----:B--2---:R-:W-:Y:S05]  /*a010*/  @!P0 BRA `(.L_x_160) ;  /* 0xfffffffc00f08947 */ /* 0x004fea000383ffff */
[----:B------:R-:W-:Y:S05]  /*a020*/  BRA `(.L_x_161) ;  /* 0xffffff9800287947 */ /* 0x000fea000383ffff */
.L_x_43:
[----:B------:R-:W-:-:S07]  /*a030*/  MOV R0, UR5 ;  /* 0x0000000500007c02 */ /* 0x000fce0008000f00 */
.L_x_162:
[----:B-1----:R1:W2:Y:S02]  /*a040*/  SYNCS.PHASECHK.TRANS64.TRYWAIT P0, [R0+URZ], R3 ;  /* 0x00000003000075a7 */ /* 0x0022a400080011ff */
[----:B--2---:R-:W-:Y:S05]  /*a050*/  @!P0 NANOSLEEP.SYNCS 0x989680 ;  /* 0x009896800000895d */ /* 0x004fea0003900000 */
[----:B------:R-:W2:Y:S02]  /*a060*/  @!P0 SYNCS.PHASECHK.TRANS64 P0, [R0+URZ], R3 ;  /* 0x00000003000085a7 */ /* 0x000ea400080010ff */
[----:B--2---:R-:W-:Y:S05]  /*a070*/  @!P0 BRA `(.L_x_162) ;  /* 0xfffffffc00f08947 */ /* 0x004fea000383ffff */
[----:B------:R-:W-:Y:S05]  /*a080*/  BRA `(.L_x_163) ;  /* 0xffffff9800387947 */ /* 0x000fea000383ffff */
.L_x_44:
[----:B------:R-:W-:-:S07]  /*a090*/  MOV R0, UR5 ;  /* 0x0000000500007c02 */ /* 0x000fce0008000f00 */
.L_x_164:
[----:B-1----:R1:W2:Y:S02]  /*a0a0*/  SYNCS.PHASECHK.TRANS64.TRYWAIT P0, [R0+URZ], R3 ;  /* 0x00000003000075a7 */ /* 0x0022a400080011ff */
[----:B--2---:R-:W-:Y:S05]  /*a0b0*/  @!P0 NANOSLEEP.SYNCS 0x989680 ;  /* 0x009896800000895d */ /* 0x004fea0003900000 */
[----:B------:R-:W2:Y:S02]  /*a0c0*/  @!P0 SYNCS.PHASECHK.TRANS64 P0, [R0+URZ], R3 ;  /* 0x00000003000085a7 */ /* 0x000ea400080010ff */
[----:B--2---:R-:W-:Y:S05]  /*a0d0*/  @!P0 BRA `(.L_x_164) ;  /* 0xfffffffc00f08947 */ /* 0x004fea000383ffff */
[----:B------:R-:W-:Y:S05]  /*a0e0*/  BRA `(.L_x_165) ;  /* 0xffffff9800487947 */ /* 0x000fea000383ffff */
.L_x_45:
[----:B------:R-:W-:-:S07]  /*a0f0*/  MOV R0, UR5 ;  /* 0x0000000500007c02 */ /* 0x000fce0008000f00 */
.L_x_166:
[----:B-1----:R1:W2:Y:S02]  /*a100*/  SYNCS.PHASECHK.TRANS64.TRYWAIT P0, [R0+URZ], R3 ;  /* 0x00000003000075a7 */ /* 0x0022a400080011ff */
[----:B--2---:R-:W-:Y:S05]  /*a110*/  @!P0 NANOSLEEP.SYNCS 0x989680 ;  /* 0x009896800000895d */ /* 0x004fea0003900000 */
[----:B------:R-:W2:Y:S02]  /*a120*/  @!P0 SYNCS.PHASECHK.TRANS64 P0, [R0+URZ], R3 ;  /* 0x00000003000085a7 */ /* 0x000ea400080010ff */
[----:B--2---:R-:W-:Y:S05]  /*a130*/  @!P0 BRA `(.L_x_166) ;  /* 0xfffffffc00f08947 */ /* 0x004fea000383ffff */
[----:B------:R-:W-:Y:S05]  /*a140*/  BRA `(.L_x_167) ;  /* 0xffffff9800587947 */ /* 0x000fea000383ffff */
.L_x_46:
[----:B------:R-:W-:-:S07]  /*a150*/  MOV R0, UR5 ;  /* 0x0000000500007c02 */ /* 0x000fce0008000f00 */
.L_x_168:
[----:B-1----:R1:W2:Y:S02]  /*a160*/  SYNCS.PHASECHK.TRANS64.TRYWAIT P0, [R0+URZ], R3 ;  /* 0x00000003000075a7 */ /* 0x0022a400080011ff */
[----:B--2---:R-:W-:Y:S05]  /*a170*/  @!P0 NANOSLEEP.SYNCS 0x989680 ;  /* 0x009896800000895d */ /* 0x004fea0003900000 */
[----:B------:R-:W2:Y:S02]  /*a180*/  @!P0 SYNCS.PHASECHK.TRANS64 P0, [R0+URZ], R3 ;  /* 0x00000003000085a7 */ /* 0x000ea400080010ff */
[----:B--2---:R-:W-:Y:S05]  /*a190*/  @!P0 BRA `(.L_x_168) ;  /* 0xfffffffc00f08947 */ /* 0x004fea000383ffff */
[----:B------:R-:W-:Y:S05]  /*a1a0*/  BRA `(.L_x_169) ;  /* 0xffffff9800687947 */ /* 0x000fea000383ffff */
.L_x_47:
[----:B------:R-:W-:-:S07]  /*a1b0*/  MOV R0, UR5 ;  /* 0x0000000500007c02 */ /* 0x000fce0008000f00 */
.L_x_170:
[----:B-1----:R1:W2:Y:S02]  /*a1c0*/  SYNCS.PHASECHK.TRANS64.TRYWAIT P0, [R0+URZ], R3 ;  /* 0x00000003000075a7 */ /* 0x0022a400080011ff */
[----:B--2---:R-:W-:Y:S05]  /*a1d0*/  @!P0 NANOSLEEP.SYNCS 0x989680 ;  /* 0x009896800000895d */ /* 0x004fea0003900000 */
[----:B------:R-:W2:Y:S02]  /*a1e0*/  @!P0 SYNCS.PHASECHK.TRANS64 P0, [R0+URZ], R3 ;  /* 0x00000003000085a7 */ /* 0x000ea400080010ff */
[----:B--2---:R-:W-:Y:S05]  /*a1f0*/  @!P0 BRA `(.L_x_170) ;  /* 0xfffffffc00f08947 */ /* 0x004fea000383ffff */
[----:B------:R-:W-:Y:S05]  /*a200*/  BRA `(.L_x_171) ;  /* 0xffffff9800787947 */ /* 0x000fea000383ffff */
.L_x_48:
[----:B------:R-:W-:-:S07]  /*a210*/  MOV R0, UR5 ;  /* 0x0000000500007c02 */ /* 0x000fce0008000f00 */
.L_x_172:
[----:B-1----:R1:W2:Y:S02]  /*a220*/  SYNCS.PHASECHK.TRANS64.TRYWAIT P0, [R0+URZ], R3 ;  /* 0x00000003000075a7 */ /* 0x0022a400080011ff */
[----:B--2---:R-:W-:Y:S05]  /*a230*/  @!P0 NANOSLEEP.SYNCS 0x989680 ;  /* 0x009896800000895d */ /* 0x004fea0003900000 */
[----:B------:R-:W2:Y:S02]  /*a240*/  @!P0 SYNCS.PHASECHK.TRANS64 P0, [R0+URZ], R3 ;  /* 0x00000003000085a7 */ /* 0x000ea400080010ff */
[----:B--2---:R-:W-:Y:S05]  /*a250*/  @!P0 BRA `(.L_x_172) ;  /* 0xfffffffc00f08947 */ /* 0x004fea000383ffff */
[----:B------:R-:W-:Y:S05]  /*a260*/  BRA `(.L_x_173) ;  /* 0xffffff9800887947 */ /* 0x000fea000383ffff */
.L_x_49:
[----:B------:R-:W-:-:S07]  /*a270*/  MOV R0, UR5 ;  /* 0x0000000500007c02 */ /* 0x000fce0008000f00 */
.L_x_174:
[----:B-1----:R1:W2:Y:S02]  /*a280*/  SYNCS.PHASECHK.TRANS64.TRYWAIT P0, [R0+URZ], R3 ;  /* 0x00000003000075a7 */ /* 0x0022a400080011ff */
[----:B--2---:R-:W-:Y:S05]  /*a290*/  @!P0 NANOSLEEP.SYNCS 0x989680 ;  /* 0x009896800000895d */ /* 0x004fea0003900000 */
[----:B------:R-:W2:Y:S02]  /*a2a0*/  @!P0 SYNCS.PHASECHK.TRANS64 P0, [R0+URZ], R3 ;  /* 0x00000003000085a7 */ /* 0x000ea400080010ff */
[----:B--2---:R-:W-:Y:S05]  /*a2b0*/  @!P0 BRA `(.L_x_174) ;  /* 0xfffffffc00f08947 */ /* 0x004fea000383ffff */
[----:B------:R-:W-:Y:S05]  /*a2c0*/  BRA `(.L_x_175) ;  /* 0xffffff9800987947 */ /* 0x000fea000383ffff */
.L_x_50:
[----:B------:R-:W-:-:S07]  /*a2d0*/  MOV R0, UR5 ;  /* 0x0000000500007c02 */ /* 0x000fce0008000f00 */
.L_x_176:
[----:B-1----:R1:W2:Y:S02]  /*a2e0*/  SYNCS.PHASECHK.TRANS64.TRYWAIT P0, [R0+URZ], R3 ;  /* 0x00000003000075a7 */ /* 0x0022a400080011ff */
[----:B--2---:R-:W-:Y:S05]  /*a2f0*/  @!P0 NANOSLEEP.SYNCS 0x989680 ;  /* 0x009896800000895d */ /* 0x004fea0003900000 */
[----:B------:R-:W2:Y:S02]  /*a300*/  @!P0 SYNCS.PHASECHK.TRANS64 P0, [R0+URZ], R3 ;  /* 0x00000003000085a7 */ /* 0x000ea400080010ff */
[----:B--2---:R-:W-:Y:S05]  /*a310*/  @!P0 BRA `(.L_x_176) ;  /* 0xfffffffc00f08947 */ /* 0x004fea000383ffff */
[----:B------:R-:W-:Y:S05]  /*a320*/  BRA `(.L_x_177) ;  /* 0xffffff9800a87947 */ /* 0x000fea000383ffff */
.L_x_51:
[----:B------:R-:W-:-:S07]  /*a330*/  MOV R0, UR5 ;  /* 0x0000000500007c02 */ /* 0x000fce0008000f00 */
.L_x_178:
[----:B-1----:R1:W2:Y:S02]  /*a340*/  SYNCS.PHASECHK.TRANS64.TRYWAIT P0, [R0+URZ], R3 ;  /* 0x00000003000075a7 */ /* 0x0022a400080011ff */
[----:B--2---:R-:W-:Y:S05]  /*a350*/  @!P0 NANOSLEEP.SYNCS 0x989680 ;  /* 0x009896800000895d */ /* 0x004fea0003900000 */
[----:B------:R-:W2:Y:S02]  /*a360*/  @!P0 SYNCS.PHASECHK.TRANS64 P0, [R0+URZ], R3 ;  /* 0x00000003000085a7 */ /* 0x000ea400080010ff */
[----:B--2---:R-:W-:Y:S05]  /*a370*/  @!P0 BRA `(.L_x_178) ;  /* 0xfffffffc00f08947 */ /* 0x004fea000383ffff */
[----:B------:R-:W-:Y:S05]  /*a380*/  BRA `(.L_x_179) ;  /* 0xffffff9800b87947 */ /* 0x000fea000383ffff */
.L_x_52:
[----:B------:R-:W-:-:S07]  /*a390*/  MOV R0, UR5 ;  /* 0x0000000500007c02 */ /* 0x000fce0008000f00 */
.L_x_180:
[----:B-1----:R1:W2:Y:S02]  /*a3a0*/  SYNCS.PHASECHK.TRANS64.TRYWAIT P0, [R0+URZ], R3 ;  /* 0x00000003000075a7 */ /* 0x0022a400080011ff */
[----:B--2---:R-:W-:Y:S05]  /*a3b0*/  @!P0 NANOSLEEP.SYNCS 0x989680 ;  /* 0x009896800000895d */ /* 0x004fea0003900000 */
[----:B------:R-:W2:Y:S02]  /*a3c0*/  @!P0 SYNCS.PHASECHK.TRANS64 P0, [R0+URZ], R3 ;  /* 0x00000003000085a7 */ /* 0x000ea400080010ff */
[----:B--2---:R-:W-:Y:S05]  /*a3d0*/  @!P0 BRA `(.L_x_180) ;  /* 0xfffffffc00f08947 */ /* 0x004fea000383ffff */
[----:B------:R-:W-:Y:S05]  /*a3e0*/  BRA `(.L_x_181) ;  /* 0xffffff9800c87947 */ /* 0x000fea000383ffff */
.L_x_53:
[----:B------:R-:W-:-:S07]  /*a3f0*/  MOV R0, UR5 ;  /* 0x0000000500007c02 */ /* 0x000fce0008000f00 */
.L_x_182:
[----:B-1----:R1:W2:Y:S02]  /*a400*/  SYNCS.PHASECHK.TRANS64.TRYWAIT P0, [R0+URZ], R3 ;  /* 0x00000003000075a7 */ /* 0x0022a400080011ff */
[----:B--2---:R-:W-:Y:S05]  /*a410*/  @!P0 NANOSLEEP.SYNCS 0x989680 ;  /* 0x009896800000895d */ /* 0x004fea0003900000 */
[----:B------:R-:W2:Y:S02]  /*a420*/  @!P0 SYNCS.PHASECHK.TRANS64 P0, [R0+URZ], R3 ;  /* 0x00000003000085a7 */ /* 0x000ea400080010ff */
[----:B--2---:R-:W-:Y:S05]  /*a430*/  @!P0 BRA `(.L_x_182) ;  /* 0xfffffffc00f08947 */ /* 0x004fea000383ffff */
[----:B------:R-:W-:Y:S05]  /*a440*/  BRA `(.L_x_183) ;  /* 0xffffff9800d87947 */ /* 0x000fea000383ffff */
.L_x_54:
[----:B------:R-:W-:-:S07]  /*a450*/  MOV R0, UR5 ;  /* 0x0000000500007c02 */ /* 0x000fce0008000f00 */
.L_x_184:
[----:B-1----:R1:W2:Y:S02]  /*a460*/  SYNCS.PHASECHK.TRANS64.TRYWAIT P0, [R0+URZ], R3 ;  /* 0x00000003000075a7 */ /* 0x0022a400080011ff */
[----:B--2---:R-:W-:Y:S05]  /*a470*/  @!P0 NANOSLEEP.SYNCS 0x989680 ;  /* 0x009896800000895d */ /* 0x004fea0003900000 */
[----:B------:R-:W2:Y:S02]  /*a480*/  @!P0 SYNCS.PHASECHK.TRANS64 P0, [R0+URZ], R3 ;  /* 0x00000003000085a7 */ /* 0x000ea400080010ff */
[----:B--2---:R-:W-:Y:S05]  /*a490*/  @!P0 BRA `(.L_x_184) ;  /* 0xfffffffc00f08947 */ /* 0x004fea000383ffff */
[----:B------:R-:W-:Y:S05]  /*a4a0*/  BRA `(.L_x_185) ;  /* 0xffffff9800e87947 */ /* 0x000fea000383ffff */
.L_x_55:
[----:B------:R-:W-:-:S07]  /*a4b0*/  MOV R0, UR5 ;  /* 0x0000000500007c02 */ /* 0x000fce0008000f00 */
.L_x_186:
[----:B-1----:R1:W2:Y:S02]  /*a4c0*/  SYNCS.PHASECHK.TRANS64.TRYWAIT P0, [R0+URZ], R3 ;  /* 0x00000003000075a7 */ /* 0x0022a400080011ff */
[----:B--2---:R-:W-:Y:S05]  /*a4d0*/  @!P0 NANOSLEEP.SYNCS 0x989680 ;  /* 0x009896800000895d */ /* 0x004fea0003900000 */
[----:B------:R-:W2:Y:S02]  /*a4e0*/  @!P0 SYNCS.PHASECHK.TRANS64 P0, [R0+URZ], R3 ;  /* 0x00000003000085a7 */ /* 0x000ea400080010ff */
[----:B--2---:R-:W-:Y:S05]  /*a4f0*/  @!P0 BRA `(.L_x_186) ;  /* 0xfffffffc00f08947 */ /* 0x004fea000383ffff */
[----:B------:R-:W-:Y:S05]  /*a500*/  BRA `(.L_x_187) ;  /* 0xffffff9800f87947 */ /* 0x000fea000383ffff */
.L_x_56:
[----:B------:R-:W-:-:S07]  /*a510*/  MOV R0, UR5 ;  /* 0x0000000500007c02 */ /* 0x000fce0008000f00 */
.L_x_188:
[----:B-1----:R1:W2:Y:S02]  /*a520*/  SYNCS.PHASECHK.TRANS64.TRYWAIT P0, [R0+URZ], R3 ;  /* 0x00000003000075a7 */ /* 0x0022a400080011ff */
[----:B--2---:R-:W-:Y:S05]  /*a530*/  @!P0 NANOSLEEP.SYNCS 0x989680 ;  /* 0x009896800000895d */ /* 0x004fea0003900000 */
[----:B------:R-:W2:Y:S02]  /*a540*/  @!P0 SYNCS.PHASECHK.TRANS64 P0, [R0+URZ], R3 ;  /* 0x00000003000085a7 */ /* 0x000ea400080010ff */
[----:B--2---:R-:W-:Y:S05]  /*a550*/  @!P0 BRA `(.L_x_188) ;  /* 0xfffffffc00f08947 */ /* 0x004fea000383ffff */
[----:B------:R-:W-:Y:S05]  /*a560*/  BRA `(.L_x_189) ;  /* 0xffffff9c00087947 */ /* 0x000fea000383ffff */
.L_x_57:
[----:B------:R-:W-:-:S07]  /*a570*/  MOV R0, UR5 ;  /* 0x0000000500007c02 */ /* 0x000fce0008000f00 */
.L_x_190:
[----:B-1----:R1:W2:Y:S02]  /*a580*/  SYNCS.PHASECHK.TRANS64.TRYWAIT P0, [R0+URZ], R3 ;  /* 0x00000003000075a7 */ /* 0x0022a400080011ff */
[----:B--2---:R-:W-:Y:S05]  /*a590*/  @!P0 NANOSLEEP.SYNCS 0x989680 ;  /* 0x009896800000895d */ /* 0x004fea0003900000 */
[----:B------:R-:W2:Y:S02]  /*a5a0*/  @!P0 SYNCS.PHASECHK.TRANS64 P0, [R0+URZ], R3 ;  /* 0x00000003000085a7 */ /* 0x000ea400080010ff */
[----:B--2---:R-:W-:Y:S05]  /*a5b0*/  @!P0 BRA `(.L_x_190) ;  /* 0xfffffffc00f08947 */ /* 0x004fea000383ffff */
[----:B------:R-:W-:Y:S05]  /*a5c0*/  BRA `(.L_x_191) ;  /* 0xffffff9c00187947 */ /* 0x000fea000383ffff */
.L_x_58:
[----:B------:R-:W-:-:S07]  /*a5d0*/  MOV R0, UR5 ;  /* 0x0000000500007c02 */ /* 0x000fce0008000f00 */
.L_x_192:
[----:B-1----:R1:W2:Y:S02]  /*a5e0*/  SYNCS.PHASECHK.TRANS64.TRYWAIT P0, [R0+URZ], R3 ;  /* 0x00000003000075a7 */ /* 0x0022a400080011ff */
[----:B--2---:R-:W-:Y:S05]  /*a5f0*/  @!P0 NANOSLEEP.SYNCS 0x989680 ;  /* 0x009896800000895d */ /* 0x004fea0003900000 */
[----:B------:R-:W2:Y:S02]  /*a600*/  @!P0 SYNCS.PHASECHK.TRANS64 P0, [R0+URZ], R3 ;  /* 0x00000003000085a7 */ /* 0x000ea400080010ff */
[----:B--2---:R-:W-:Y:S05]  /*a610*/  @!P0 BRA `(.L_x_192) ;  /* 0xfffffffc00f08947 */ /* 0x004fea000383ffff */
[----:B------:R-:W-:Y:S05]  /*a620*/  BRA `(.L_x_193) ;  /* 0xffffff9c00287947 */ /* 0x000fea000383ffff */
.L_x_59:
[----:B------:R-:W-:-:S07]  /*a630*/  MOV R0, UR5 ;  /* 0x0000000500007c02 */ /* 0x000fce0008000f00 */
.L_x_194:
[----:B-1----:R1:W2:Y:S02]  /*a640*/  SYNCS.PHASECHK.TRANS64.TRYWAIT P0, [R0+URZ], R3 ;  /* 0x00000003000075a7 */ /* 0x0022a400080011ff */
[----:B--2---:R-:W-:Y:S05]  /*a650*/  @!P0 NANOSLEEP.SYNCS 0x989680 ;  /* 0x009896800000895d */ /* 0x004fea0003900000 */
[----:B------:R-:W2:Y:S02]  /*a660*/  @!P0 SYNCS.PHASECHK.TRANS64 P0, [R0+URZ], R3 ;  /* 0x00000003000085a7 */ /* 0x000ea400080010ff */
[----:B--2---:R-:W-:Y:S05]  /*a670*/  @!P0 BRA `(.L_x_194) ;  /* 0xfffffffc00f08947 */ /* 0x004fea000383ffff */
[----:B------:R-:W-:Y:S05]  /*a680*/  BRA `(.L_x_195) ;  /* 0xffffff9c00387947 */ /* 0x000fea000383ffff */
.L_x_60:
[----:B------:R-:W-:-:S07]  /*a690*/  MOV R0, UR5 ;  /* 0x0000000500007c02 */ /* 0x000fce0008000f00 */
.L_x_196:
[----:B-1----:R1:W2:Y:S02]  /*a6a0*/  SYNCS.PHASECHK.TRANS64.TRYWAIT P0, [R0+URZ], R3 ;  /* 0x00000003000075a7 */ /* 0x0022a400080011ff */
[----:B--2---:R-:W-:Y:S05]  /*a6b0*/  @!P0 NANOSLEEP.SYNCS 0x989680 ;  /* 0x009896800000895d */ /* 0x004fea0003900000 */
[----:B------:R-:W2:Y:S02]  /*a6c0*/  @!P0 SYNCS.PHASECHK.TRANS64 P0, [R0+URZ], R3 ;  /* 0x00000003000085a7 */ /* 0x000ea400080010ff */
[----:B--2---:R-:W-:Y:S05]  /*a6d0*/  @!P0 BRA `(.L_x_196) ;  /* 0xfffffffc00f08947 */ /* 0x004fea000383ffff */
[----:B------:R-:W-:Y:S05]  /*a6e0*/  BRA `(.L_x_197) ;  /* 0xffffff9c00487947 */ /* 0x000fea000383ffff */
.L_x_61:
[----:B------:R-:W-:-:S07]  /*a6f0*/  MOV R0, UR5 ;  /* 0x0000000500007c02 */ /* 0x000fce0008000f00 */
.L_x_198:
[----:B-1----:R1:W2:Y:S02]  /*a700*/  SYNCS.PHASECHK.TRANS64.TRYWAIT P0, [R0+URZ], R3 ;  /* 0x00000003000075a7 */ /* 0x0022a400080011ff */
[----:B--2---:R-:W-:Y:S05]  /*a710*/  @!P0 NANOSLEEP.SYNCS 0x989680 ;  /* 0x009896800000895d */ /* 0x004fea0003900000 */
[----:B------:R-:W2:Y:S02]  /*a720*/  @!P0 SYNCS.PHASECHK.TRANS64 P0, [R0+URZ], R3 ;  /* 0x00000003000085a7 */ /* 0x000ea400080010ff */
[----:B--2---:R-:W-:Y:S05]  /*a730*/  @!P0 BRA `(.L_x_198) ;  /* 0xfffffffc00f08947 */ /* 0x004fea000383ffff */
[----:B------:R-:W-:Y:S05]  /*a740*/  BRA `(.L_x_199) ;  /* 0xffffff9c00587947 */ /* 0x000fea000383ffff */
.L_x_62:
[----:B------:R-:W-:-:S07]  /*a750*/  MOV R0, UR5 ;  /* 0x0000000500007c02 */ /* 0x000fce0008000f00 */
.L_x_200:
[----:B-1----:R1:W2:Y:S02]  /*a760*/  SYNCS.PHASECHK.TRANS64.TRYWAIT P0, [R0+URZ], R3 ;  /* 0x00000003000075a7 */ /* 0x0022a400080011ff */
[----:B--2---:R-:W-:Y:S05]  /*a770*/  @!P0 NANOSLEEP.SYNCS 0x989680 ;  /* 0x009896800000895d */ /* 0x004fea0003900000 */
[----:B------:R-:W2:Y:S02]  /*a780*/  @!P0 SYNCS.PHASECHK.TRANS64 P0, [R0+URZ], R3 ;  /* 0x00000003000085a7 */ /* 0x000ea400080010ff */
[----:B--2---:R-:W-:Y:S05]  /*a790*/  @!P0 BRA `(.L_x_200) ;  /* 0xfffffffc00f08947 */ /* 0x004fea000383ffff */
[----:B------:R-:W-:Y:S05]  /*a7a0*/  BRA `(.L_x_201) ;  /* 0xffffff9c00687947 */ /* 0x000fea000383ffff */
.L_x_63:
[----:B------:R-:W-:-:S07]  /*a7b0*/  MOV R0, UR5 ;  /* 0x0000000500007c02 */ /* 0x000fce0008000f00 */
.L_x_202:
[----:B-1----:R1:W2:Y:S02]  /*a7c0*/  SYNCS.PHASECHK.TRANS64.TRYWAIT P0, [R0+URZ], R3 ;  /* 0x00000003000075a7 */ /* 0x0022a400080011ff */
[----:B--2---:R-:W-:Y:S05]  /*a7d0*/  @!P0 NANOSLEEP.SYNCS 0x989680 ;  /* 0x009896800000895d */ /* 0x004fea0003900000 */
[----:B------:R-:W2:Y:S02]  /*a7e0*/  @!P0 SYNCS.PHASECHK.TRANS64 P0, [R0+URZ], R3 ;  /* 0x00000003000085a7 */ /* 0x000ea400080010ff */
[----:B--2---:R-:W-:Y:S05]  /*a7f0*/  @!P0 BRA `(.L_x_202) ;  /* 0xfffffffc00f08947 */ /* 0x004fea000383ffff */
[----:B------:R-:W-:Y:S05]  /*a800*/  BRA `(.L_x_203) ;  /* 0xffffff9c00787947 */ /* 0x000fea000383ffff */
.L_x_64:
[----:B------:R-:W-:-:S07]  /*a810*/  MOV R0, UR5 ;  /* 0x0000000500007c02 */ /* 0x000fce0008000f00 */
.L_x_204:
[----:B-1----:R1:W2:Y:S02]  /*a820*/  SYNCS.PHASECHK.TRANS64.TRYWAIT P0, [R0+URZ], R3 ;  /* 0x00000003000075a7 */ /* 0x0022a400080011ff */
[----:B--2---:R-:W-:Y:S05]  /*a830*/  @!P0 NANOSLEEP.SYNCS 0x989680 ;  /* 0x009896800000895d */ /* 0x004fea0003900000 */
[----:B------:R-:W2:Y:S02]  /*a840*/  @!P0 SYNCS.PHASECHK.TRANS64 P0, [R0+URZ], R3 ;  /* 0x00000003000085a7 */ /* 0x000ea400080010ff */
[----:B--2---:R-:W-:Y:S05]  /*a850*/  @!P0 BRA `(.L_x_204) ;  /* 0xfffffffc00f08947 */ /* 0x004fea000383ffff */
[----:B------:R-:W-:Y:S05]  /*a860*/  BRA `(.L_x_205) ;  /* 0xffffff9c00887947 */ /* 0x000fea000383ffff */
.L_x_65:
[----:B------:R-:W-:-:S07]  /*a870*/  MOV R0, UR5 ;  /* 0x0000000500007c02 */ /* 0x000fce0008000f00 */
.L_x_206:
[----:B-1----:R1:W2:Y:S02]  /*a880*/  SYNCS.PHASECHK.TRANS64.TRYWAIT P0, [R0+URZ], R3 ;  /* 0x00000003000075a7 */ /* 0x0022a400080011ff */
[----:B--2---:R-:W-:Y:S05]  /*a890*/  @!P0 NANOSLEEP.SYNCS 0x989680 ;  /* 0x009896800000895d */ /* 0x004fea0003900000 */
[----:B------:R-:W2:Y:S02]  /*a8a0*/  @!P0 SYNCS.PHASECHK.TRANS64 P0, [R0+URZ], R3 ;  /* 0x00000003000085a7 */ /* 0x000ea400080010ff */
[----:B--2---:R-:W-:Y:S05]  /*a8b0*/  @!P0 BRA `(.L_x_206) ;  /* 0xfffffffc00f08947 */ /* 0x004fea000383ffff */
[----:B------:R-:W-:Y:S05]  /*a8c0*/  BRA `(.L_x_207) ;  /* 0xffffff9c00987947 */ /* 0x000fea000383ffff */
.L_x_66:
[----:B------:R-:W-:-:S07]  /*a8d0*/  MOV R0, UR5 ;  /* 0x0000000500007c02 */ /* 0x000fce0008000f00 */
.L_x_208:
[----:B-1----:R1:W2:Y:S02]  /*a8e0*/  SYNCS.PHASECHK.TRANS64.TRYWAIT P0, [R0+URZ], R3 ;  /* 0x00000003000075a7 */ /* 0x0022a400080011ff */
[----:B--2---:R-:W-:Y:S05]  /*a8f0*/  @!P0 NANOSLEEP.SYNCS 0x989680 ;  /* 0x009896800000895d */ /* 0x004fea0003900000 */
[----:B------:R-:W2:Y:S02]  /*a900*/  @!P0 SYNCS.PHASECHK.TRANS64 P0, [R0+URZ], R3 ;  /* 0x00000003000085a7 */ /* 0x000ea400080010ff */
[----:B--2---:R-:W-:Y:S05]  /*a910*/  @!P0 BRA `(.L_x_208) ;  /* 0xfffffffc00f08947 */ /* 0x004fea000383ffff */
[----:B------:R-:W-:Y:S05]  /*a920*/  BRA `(.L_x_209) ;  /* 0xffffff9c00a87947 */ /* 0x000fea000383ffff */
.L_x_67:
[----:B------:R-:W-:-:S07]  /*a930*/  MOV R0, UR5 ;  /* 0x0000000500007c02 */ /* 0x000fce0008000f00 */
.L_x_210:
[----:B-1----:R1:W2:Y:S02]  /*a940*/  SYNCS.PHASECHK.TRANS64.TRYWAIT P0, [R0+URZ], R3 ;  /* 0x00000003000075a7 */ /* 0x0022a400080011ff */
[----:B--2---:R-:W-:Y:S05]  /*a950*/  @!P0 NANOSLEEP.SYNCS 0x989680 ;  /* 0x009896800000895d */ /* 0x004fea0003900000 */
[----:B------:R-:W2:Y:S02]  /*a960*/  @!P0 SYNCS.PHASECHK.TRANS64 P0, [R0+URZ], R3 ;  /* 0x00000003000085a7 */ /* 0x000ea400080010ff */
[----:B--2---:R-:W-:Y:S05]  /*a970*/  @!P0 BRA `(.L_x_210) ;  /* 0xfffffffc00f08947 */ /* 0x004fea000383ffff */
[----:B------:R-:W-:Y:S05]  /*a980*/  BRA `(.L_x_211) ;  /* 0xffffff9c00b87947 */ /* 0x000fea000383ffff */
.L_x_68:
[----:B------:R-:W-:-:S07]  /*a990*/  MOV R0, UR5 ;  /* 0x0000000500007c02 */ /* 0x000fce0008000f00 */
.L_x_212:
[----:B-1----:R1:W2:Y:S02]  /*a9a0*/  SYNCS.PHASECHK.TRANS64.TRYWAIT P0, [R0+URZ], R3 ;  /* 0x00000003000075a7 */ /* 0x0022a400080011ff */
[----:B--2---:R-:W-:Y:S05]  /*a9b0*/  @!P0 NANOSLEEP.SYNCS 0x989680 ;  /* 0x009896800000895d */ /* 0x004fea0003900000 */
[----:B------:R-:W2:Y:S02]  /*a9c0*/  @!P0 SYNCS.PHASECHK.TRANS64 P0, [R0+URZ], R3 ;  /* 0x00000003000085a7 */ /* 0x000ea400080010ff */
[----:B--2---:R-:W-:Y:S05]  /*a9d0*/  @!P0 BRA `(.L_x_212) ;  /* 0xfffffffc00f08947 */ /* 0x004fea000383ffff */
[----:B------:R-:W-:Y:S05]  /*a9e0*/  BRA `(.L_x_213) ;  /* 0xffffff9c00c87947 */ /* 0x000fea000383ffff */
.L_x_69:
[----:B------:R-:W-:-:S07]  /*a9f0*/  MOV R0, UR5 ;  /* 0x0000000500007c02 */ /* 0x000fce0008000f00 */
.L_x_214:
[----:B-1----:R1:W2:Y:S02]  /*aa00*/  SYNCS.PHASECHK.TRANS64.TRYWAIT P0, [R0+URZ], R3 ;  /* 0x00000003000075a7 */ /* 0x0022a400080011ff */
[----:B--2---:R-:W-:Y:S05]  /*aa10*/  @!P0 NANOSLEEP.SYNCS 0x989680 ;  /* 0x009896800000895d */ /* 0x004fea0003900000 */
[----:B------:R-:W2:Y:S02]  /*aa20*/  @!P0 SYNCS.PHASECHK.TRANS64 P0, [R0+URZ], R3 ;  /* 0x00000003000085a7 */ /* 0x000ea400080010ff */
[----:B--2---:R-:W-:Y:S05]  /*aa30*/  @!P0 BRA `(.L_x_214) ;  /* 0xfffffffc00f08947 */ /* 0x004fea000383ffff */
[----:B------:R-:W-:Y:S05]  /*aa40*/  BRA `(.L_x_215) ;  /* 0xffffff9c00d87947 */ /* 0x000fea000383ffff */
.L_x_70:
[----:B------:R-:W-:-:S07]  /*aa50*/  MOV R0, UR5 ;  /* 0x0000000500007c02 */ /* 0x000fce0008000f00 */
.L_x_216:
[----:B-1----:R1:W2:Y:S02]  /*aa60*/  SYNCS.PHASECHK.TRANS64.TRYWAIT P0, [R0+URZ], R3 ;  /* 0x00000003000075a7 */ /* 0x0022a400080011ff */
[----:B--2---:R-:W-:Y:S05]  /*aa70*/  @!P0 NANOSLEEP.SYNCS 0x989680 ;  /* 0x009896800000895d */ /* 0x004fea0003900000 */
[----:B------:R-:W2:Y:S02]  /*aa80*/  @!P0 SYNCS.PHASECHK.TRANS64 P0, [R0+URZ], R3 ;  /* 0x00000003000085a7 */ /* 0x000ea400080010ff */
[----:B--2---:R-:W-:Y:S05]  /*aa90*/  @!P0 BRA `(.L_x_216) ;  /* 0xfffffffc00f08947 */ /* 0x004fea000383ffff */
[----:B------:R-:W-:Y:S05]  /*aaa0*/  BRA `(.L_x_217) ;  /* 0xffffff9c00e87947 */ /* 0x000fea000383ffff */
.L_x_71:
[----:B------:R-:W-:-:S07]  /*aab0*/  MOV R0, UR5 ;  /* 0x0000000500007c02 */ /* 0x000fce0008000f00 */
.L_x_218:
[----:B-1----:R1:W2:Y:S02]  /*aac0*/  SYNCS.PHASECHK.TRANS64.TRYWAIT P0, [R0+URZ], R3 ;  /* 0x00000003000075a7 */ /* 0x0022a400080011ff */
[----:B--2---:R-:W-:Y:S05]  /*aad0*/  @!P0 NANOSLEEP.SYNCS 0x989680 ;  /* 0x009896800000895d */ /* 0x004fea0003900000 */
[----:B------:R-:W2:Y:S02]  /*aae0*/  @!P0 SYNCS.PHASECHK.TRANS64 P0, [R0+URZ], R3 ;  /* 0x00000003000085a7 */ /* 0x000ea400080010ff */
[----:B--2---:R-:W-:Y:S05]  /*aaf0*/  @!P0 BRA `(.L_x_218) ;  /* 0xfffffffc00f08947 */ /* 0x004fea000383ffff */
[----:B------:R-:W-:Y:S05]  /*ab00*/  BRA `(.L_x_219) ;  /* 0xffffff9c00f87947 */ /* 0x000fea000383ffff */
.L_x_72:
[----:B------:R-:W-:-:S07]  /*ab10*/  MOV R0, UR5 ;  /* 0x0000000500007c02 */ /* 0x000fce0008000f00 */
.L_x_220:
[----:B-1----:R1:W2:Y:S02]  /*ab20*/  SYNCS.PHASECHK.TRANS64.TRYWAIT P0, [R0+URZ], R3 ;  /* 0x00000003000075a7 */ /* 0x0022a400080011ff */
[----:B--2---:R-:W-:Y:S05]  /*ab30*/  @!P0 NANOSLEEP.SYNCS 0x989680 ;  /* 0x009896800000895d */ /* 0x004fea0003900000 */
[----:B------:R-:W2:Y:S02]  /*ab40*/  @!P0 SYNCS.PHASECHK.TRANS64 P0, [R0+URZ], R3 ;  /* 0x00000003000085a7 */ /* 0x000ea400080010ff */
[----:B--2---:R-:W-:Y:S05]  /*ab50*/  @!P0 BRA `(.L_x_220) ;  /* 0xfffffffc00f08947 */ /* 0x004fea000383ffff */
[----:B------:R-:W-:Y:S05]  /*ab60*/  BRA `(.L_x_221) ;  /* 0xffffffa000087947 */ /* 0x000fea000383ffff */
.L_x_73:
[----:B------:R-:W-:-:S07]  /*ab70*/  MOV R0, UR5 ;  /* 0x0000000500007c02 */ /* 0x000fce0008000f00 */
.L_x_222:
[----:B-1----:R1:W2:Y:S02]  /*ab80*/  SYNCS.PHASECHK.TRANS64.TRYWAIT P0, [R0+URZ], R3 ;  /* 0x00000003000075a7 */ /* 0x0022a400080011ff */
[----:B--2---:R-:W-:Y:S05]  /*ab90*/  @!P0 NANOSLEEP.SYNCS 0x989680 ;  /* 0x009896800000895d */ /* 0x004fea0003900000 */
[----:B------:R-:W2:Y:S02]  /*aba0*/  @!P0 SYNCS.PHASECHK.TRANS64 P0, [R0+URZ], R3 ;  /* 0x00000003000085a7 */ /* 0x000ea400080010ff */
[----:B--2---:R-:W-:Y:S05]  /*abb0*/  @!P0 BRA `(.L_x_222) ;  /* 0xfffffffc00f08947 */ /* 0x004fea000383ffff */
[----:B------:R-:W-:Y:S05]  /*abc0*/  BRA `(.L_x_223) ;  /* 0xffffffa000187947 */ /* 0x000fea000383ffff */
.L_x_74:
[----:B------:R-:W-:-:S07]  /*abd0*/  MOV R0, UR5 ;  /* 0x0000000500007c02 */ /* 0x000fce0008000f00 */
.L_x_224:
[----:B-1----:R1:W2:Y:S02]  /*abe0*/  SYNCS.PHASECHK.TRANS64.TRYWAIT P0, [R0+URZ], R3 ;  /* 0x00000003000075a7 */ /* 0x0022a400080011ff */
[----:B--2---:R-:W-:Y:S05]  /*abf0*/  @!P0 NANOSLEEP.SYNCS 0x989680 ;  /* 0x009896800000895d */ /* 0x004fea0003900000 */
[----:B------:R-:W2:Y:S02]  /*ac00*/  @!P0 SYNCS.PHASECHK.TRANS64 P0, [R0+URZ], R3 ;  /* 0x00000003000085a7 */ /* 0x000ea400080010ff */
[----:B--2---:R-:W-:Y:S05]  /*ac10*/  @!P0 BRA `(.L_x_224) ;  /* 0xfffffffc00f08947 */ /* 0x004fea000383ffff */
[----:B------:R-:W-:Y:S05]  /*ac20*/  BRA `(.L_x_225) ;  /* 0xffffffa000287947 */ /* 0x000fea000383ffff */
.L_x_75:
[----:B------:R-:W-:-:S07]  /*ac30*/  MOV R0, UR5 ;  /* 0x0000000500007c02 */ /* 0x000fce0008000f00 */
.L_x_226:
[----:B-1----:R1:W2:Y:S02]  /*ac40*/  SYNCS.PHASECHK.TRANS64.TRYWAIT P0, [R0+URZ], R3 ;  /* 0x00000003000075a7 */ /* 0x0022a400080011ff */
[----:B--2---:R-:W-:Y:S05]  /*ac50*/  @!P0 NANOSLEEP.SYNCS 0x989680 ;  /* 0x009896800000895d */ /* 0x004fea0003900000 */
[----:B------:R-:W2:Y:S02]  /*ac60*/  @!P0 SYNCS.PHASECHK.TRANS64 P0, [R0+URZ], R3 ;  /* 0x00000003000085a7 */ /* 0x000ea400080010ff */
[----:B--2---:R-:W-:Y:S05]  /*ac70*/  @!P0 BRA `(.L_x_226) ;  /* 0xfffffffc00f08947 */ /* 0x004fea000383ffff */
[----:B------:R-:W-:Y:S05]  /*ac80*/  BRA `(.L_x_227) ;  /* 0xffffffa000387947 */ /* 0x000fea000383ffff */
.L_x_76:
[----:B------:R-:W-:-:S07]  /*ac90*/  MOV R0, UR5 ;  /* 0x0000000500007c02 */ /* 0x000fce0008000f00 */
.L_x_228:
[----:B-1----:R1:W2:Y:S02]  /*aca0*/  SYNCS.PHASECHK.TRANS64.TRYWAIT P0, [R0+URZ], R3 ;  /* 0x00000003000075a7 */ /* 0x0022a400080011ff */
[----:B--2---:R-:W-:Y:S05]  /*acb0*/  @!P0 NANOSLEEP.SYNCS 0x989680 ;  /* 0x009896800000895d */ /* 0x004fea0003900000 */
[----:B------:R-:W2:Y:S02]  /*acc0*/  @!P0 SYNCS.PHASECHK.TRANS64 P0, [R0+URZ], R3 ;  /* 0x00000003000085a7 */ /* 0x000ea400080010ff */
[----:B--2---:R-:W-:Y:S05]  /*acd0*/  @!P0 BRA `(.L_x_228) ;  /* 0xfffffffc00f08947 */ /* 0x004fea000383ffff */
[----:B------:R-:W-:Y:S05]  /*ace0*/  BRA `(.L_x_229) ;  /* 0xffffffa000487947 */ /* 0x000fea000383ffff */
.L_x_77:
[----:B------:R-:W-:-:S07]  /*acf0*/  MOV R0, UR5 ;  /* 0x0000000500007c02 */ /* 0x000fce0008000f00 */
.L_x_230:
[----:B-1----:R1:W2:Y:S02]  /*ad00*/  SYNCS.PHASECHK.TRANS64.TRYWAIT P0, [R0+URZ], R3 ;  /* 0x00000003000075a7 */ /* 0x0022a400080011ff */
[----:B--2---:R-:W-:Y:S05]  /*ad10*/  @!P0 NANOSLEEP.SYNCS 0x989680 ;  /* 0x009896800000895d */ /* 0x004fea0003900000 */
[----:B------:R-:W2:Y:S02]  /*ad20*/  @!P0 SYNCS.PHASECHK.TRANS64 P0, [R0+URZ], R3 ;  /* 0x00000003000085a7 */ /* 0x000ea400080010ff */
[----:B--2---:R-:W-:Y:S05]  /*ad30*/  @!P0 BRA `(.L_x_230) ;  /* 0xfffffffc00f08947 */ /* 0x004fea000383ffff */
[----:B------:R-:W-:Y:S05]  /*ad40*/  BRA `(.L_x_231) ;  /* 0xffffffa000587947 */ /* 0x000fea000383ffff */
.L_x_78:
[----:B------:R-:W-:-:S07]  /*ad50*/  MOV R0, UR5 ;  /* 0x0000000500007c02 */ /* 0x000fce0008000f00 */
.L_x_232:
[----:B-1----:R1:W2:Y:S02]  /*ad60*/  SYNCS.PHASECHK.TRANS64.TRYWAIT P0, [R0+URZ], R3 ;  /* 0x00000003000075a7 */ /* 0x0022a400080011ff */
[----:B--2---:R-:W-:Y:S05]  /*ad70*/  @!P0 NANOSLEEP.SYNCS 0x989680 ;  /* 0x009896800000895d */ /* 0x004fea0003900000 */
[----:B------:R-:W2:Y:S02]  /*ad80*/  @!P0 SYNCS.PHASECHK.TRANS64 P0, [R0+URZ], R3 ;  /* 0x00000003000085a7 */ /* 0x000ea400080010ff */
[----:B--2---:R-:W-:Y:S05]  /*ad90*/  @!P0 BRA `(.L_x_232) ;  /* 0xfffffffc00f08947 */ /* 0x004fea000383ffff */
[----:B------:R-:W-:Y:S05]  /*ada0*/  BRA `(.L_x_233) ;  /* 0xffffffa000687947 */ /* 0x000fea000383ffff */
.L_x_79:
[----:B------:R-:W-:-:S07]  /*adb0*/  MOV R0, UR5 ;  /* 0x0000000500007c02 */ /* 0x000fce0008000f00 */
.L_x_234:
[----:B-1----:R1:W2:Y:S02]  /*adc0*/  SYNCS.PHASECHK.TRANS64.TRYWAIT P0, [R0+URZ], R3 ;  /* 0x00000003000075a7 */ /* 0x0022a400080011ff */
[----:B--2---:R-:W-:Y:S05]  /*add0*/  @!P0 NANOSLEEP.SYNCS 0x989680 ;  /* 0x009896800000895d */ /* 0x004fea0003900000 */
[----:B------:R-:W2:Y:S02]  /*ade0*/  @!P0 SYNCS.PHASECHK.TRANS64 P0, [R0+URZ], R3 ;  /* 0x00000003000085a7 */ /* 0x000ea400080010ff */
[----:B--2---:R-:W-:Y:S05]  /*adf0*/  @!P0 BRA `(.L_x_234) ;  /* 0xfffffffc00f08947 */ /* 0x004fea000383ffff */
[----:B------:R-:W-:Y:S05]  /*ae00*/  BRA `(.L_x_235) ;  /* 0xffffffa000787947 */ /* 0x000fea000383ffff */
.L_x_80:
[----:B------:R-:W-:-:S07]  /*ae10*/  MOV R0, UR5 ;  /* 0x0000000500007c02 */ /* 0x000fce0008000f00 */
.L_x_236:
[----:B-1----:R1:W2:Y:S02]  /*ae20*/  SYNCS.PHASECHK.TRANS64.TRYWAIT P0, [R0+URZ], R3 ;  /* 0x00000003000075a7 */ /* 0x0022a400080011ff */
[----:B--2---:R-:W-:Y:S05]  /*ae30*/  @!P0 NANOSLEEP.SYNCS 0x989680 ;  /* 0x009896800000895d */ /* 0x004fea0003900000 */
[----:B------:R-:W2:Y:S02]  /*ae40*/  @!P0 SYNCS.PHASECHK.TRANS64 P0, [R0+URZ], R3 ;  /* 0x00000003000085a7 */ /* 0x000ea400080010ff */
[----:B--2---:R-:W-:Y:S05]  /*ae50*/  @!P0 BRA `(.L_x_236) ;  /* 0xfffffffc00f08947 */ /* 0x004fea000383ffff */
[----:B------:R-:W-:Y:S05]  /*ae60*/  BRA `(.L_x_237) ;  /* 0xffffffa000887947 */ /* 0x000fea000383ffff */
.L_x_81:
[----:B------:R-:W-:-:S07]  /*ae70*/  MOV R0, UR5 ;  /* 0x0000000500007c02 */ /* 0x000fce0008000f00 */
.L_x_238:
[----:B-1----:R1:W2:Y:S02]  /*ae80*/  SYNCS.PHASECHK.TRANS64.TRYWAIT P0, [R0+URZ], R3 ;  /* 0x00000003000075a7 */ /* 0x0022a400080011ff */
[----:B--2---:R-:W-:Y:S05]  /*ae90*/  @!P0 NANOSLEEP.SYNCS 0x989680 ;  /* 0x009896800000895d */ /* 0x004fea0003900000 */
[----:B------:R-:W2:Y:S02]  /*aea0*/  @!P0 SYNCS.PHASECHK.TRANS64 P0, [R0+URZ], R3 ;  /* 0x00000003000085a7 */ /* 0x000ea400080010ff */
[----:B--2---:R-:W-:Y:S05]  /*aeb0*/  @!P0 BRA `(.L_x_238) ;  /* 0xfffffffc00f08947 */ /* 0x004fea000383ffff */
[----:B------:R-:W-:Y:S05]  /*aec0*/  BRA `(.L_x_239) ;  /* 0xffffffa000987947 */ /* 0x000fea000383ffff */
.L_x_82:
[----:B------:R-:W-:-:S07]  /*aed0*/  MOV R0, UR5 ;  /* 0x0000000500007c02 */ /* 0x000fce0008000f00 */
.L_x_240:
[----:B-1----:R1:W2:Y:S02]  /*aee0*/  SYNCS.PHASECHK.TRANS64.TRYWAIT P0, [R0+URZ], R3 ;  /* 0x00000003000075a7 */ /* 0x0022a400080011ff */
[----:B--2---:R-:W-:Y:S05]  /*aef0*/  @!P0 NANOSLEEP.SYNCS 0x989680 ;  /* 0x009896800000895d */ /* 0x004fea0003900000 */
[----:B------:R-:W2:Y:S02]  /*af00*/  @!P0 SYNCS.PHASECHK.TRANS64 P0, [R0+URZ], R3 ;  /* 0x00000003000085a7 */ /* 0x000ea400080010ff */
[----:B--2---:R-:W-:Y:S05]  /*af10*/  @!P0 BRA `(.L_x_240) ;  /* 0xfffffffc00f08947 */ /* 0x004fea000383ffff */
[----:B------:R-:W-:Y:S05]  /*af20*/  BRA `(.L_x_241) ;  /* 0xffffffa000a87947 */ /* 0x000fea000383ffff */
.L_x_83:
[----:B------:R-:W-:-:S07]  /*af30*/  MOV R0, UR5 ;  /* 0x0000000500007c02 */ /* 0x000fce0008000f00 */
.L_x_242:
[----:B-1----:R1:W2:Y:S02]  /*af40*/  SYNCS.PHASECHK.TRANS64.TRYWAIT P0, [R0+URZ], R3 ;  /* 0x00000003000075a7 */ /* 0x0022a400080011ff */
[----:B--2---:R-:W-:Y:S05]  /*af50*/  @!P0 NANOSLEEP.SYNCS 0x989680 ;  /* 0x009896800000895d */ /* 0x004fea0003900000 */
[----:B------:R-:W2:Y:S02]  /*af60*/  @!P0 SYNCS.PHASECHK.TRANS64 P0, [R0+URZ], R3 ;  /* 0x00000003000085a7 */ /* 0x000ea400080010ff */
[----:B--2---:R-:W-:Y:S05]  /*af70*/  @!P0 BRA `(.L_x_242) ;  /* 0xfffffffc00f08947 */ /* 0x004fea000383ffff */
[----:B------:R-:W-:Y:S05]  /*af80*/  BRA `(.L_x_243) ;  /* 0xffffffa000b87947 */ /* 0x000fea000383ffff */
.L_x_84:
[----:B------:R-:W-:-:S07]  /*af90*/  MOV R0, UR5 ;  /* 0x0000000500007c02 */ /* 0x000fce0008000f00 */
.L_x_244:
[----:B-1----:R1:W2:Y:S02]  /*afa0*/  SYNCS.PHASECHK.TRANS64.TRYWAIT P0, [R0+URZ], R3 ;  /* 0x00000003000075a7 */ /* 0x0022a400080011ff */
[----:B--2---:R-:W-:Y:S05]  /*afb0*/  @!P0 NANOSLEEP.SYNCS 0x989680 ;  /* 0x009896800000895d */ /* 0x004fea0003900000 */
[----:B------:R-:W2:Y:S02]  /*afc0*/  @!P0 SYNCS.PHASECHK.TRANS64 P0, [R0+URZ], R3 ;  /* 0x00000003000085a7 */ /* 0x000ea400080010ff */
[----:B--2---:R-:W-:Y:S05]  /*afd0*/  @!P0 BRA `(.L_x_244) ;  /* 0xfffffffc00f08947 */ /* 0x004fea000383ffff */
[----:B------:R-:W-:Y:S05]  /*afe0*/  BRA `(.L_x_245) ;  /* 0xffffffa000c87947 */ /* 0x000fea000383ffff */
.L_x_85:
[----:B------:R-:W-:-:S07]  /*aff0*/  MOV R0, UR5 ;  /* 0x0000000500007c02 */ /* 0x000fce0008000f00 */
.L_x_246:
[----:B-1----:R1:W2:Y:S02]  /*b000*/  SYNCS.PHASECHK.TRANS64.TRYWAIT P0, [R0+URZ], R3 ;  /* 0x00000003000075a7 */ /* 0x0022a400080011ff */
[----:B--2---:R-:W-:Y:S05]  /*b010*/  @!P0 NANOSLEEP.SYNCS 0x989680 ;  /* 0x009896800000895d */ /* 0x004fea0003900000 */
[----:B------:R-:W2:Y:S02]  /*b020*/  @!P0 SYNCS.PHASECHK.TRANS64 P0, [R0+URZ], R3 ;  /* 0x00000003000085a7 */ /* 0x000ea400080010ff */
[----:B--2---:R-:W-:Y:S05]  /*b030*/  @!P0 BRA `(.L_x_246) ;  /* 0xfffffffc00f08947 */ /* 0x004fea000383ffff */
[----:B------:R-:W-:Y:S05]  /*b040*/  BRA `(.L_x_247) ;  /* 0xffffffa000d87947 */ /* 0x000fea000383ffff */
.L_x_86:
[----:B------:R-:W-:-:S07]  /*b050*/  MOV R0, UR5 ;  /* 0x0000000500007c02 */ /* 0x000fce0008000f00 */
.L_x_248:
[----:B-1----:R1:W2:Y:S02]  /*b060*/  SYNCS.PHASECHK.TRANS64.TRYWAIT P0, [R0+URZ], R3 ;  /* 0x00000003000075a7 */ /* 0x0022a400080011ff */
[----:B--2---:R-:W-:Y:S05]  /*b070*/  @!P0 NANOSLEEP.SYNCS 0x989680 ;  /* 0x009896800000895d */ /* 0x004fea0003900000 */
[----:B------:R-:W2:Y:S02]  /*b080*/  @!P0 SYNCS.PHASECHK.TRANS64 P0, [R0+URZ], R3 ;  /* 0x00000003000085a7 */ /* 0x000ea400080010ff */
[----:B--2---:R-:W-:Y:S05]  /*b090*/  @!P0 BRA `(.L_x_248) ;  /* 0xfffffffc00f08947 */ /* 0x004fea000383ffff */
[----:B------:R-:W-:Y:S05]  /*b0a0*/  BRA `(.L_x_249) ;  /* 0xffffffa000e87947 */ /* 0x000fea000383ffff */
.L_x_89:
[----:B------:R-:W-:-:S07]  /*b0b0*/  MOV R4, UR4 ;  /* 0x0000000400047c02 */ /* 0x000fce0008000f00 */
.L_x_250:
[----:B--2---:R2:W3:Y:S02]  /*b0c0*/  SYNCS.PHASECHK.TRANS64.TRYWAIT P1, [R4+URZ+0x388], R7 ;  /* 0x00038807040075a7 */ /* 0x0044e400080211ff */
[----:B---3--:R-:W-:Y:S05]  /*b0d0*/  @!P1 NANOSLEEP.SYNCS 0x989680 ;  /* 0x009896800000995d */ /* 0x008fea0003900000 */
[----:B------:R-:W3:Y:S02]  /*b0e0*/  @!P1 SYNCS.PHASECHK.TRANS64 P1, [R4+URZ+0x388], R7 ;  /* 0x00038807040095a7 */ /* 0x000ee400080210ff */
[----:B---3--:R-:W-:Y:S05]  /*b0f0*/  @!P1 BRA `(.L_x_250) ;  /* 0xfffffffc00f09947 */ /* 0x008fea000383ffff */
[----:B------:R-:W-:Y:S05]  /*b100*/  BRA `(.L_x_251) ;  /* 0xffffffa400587947 */ /* 0x000fea000383ffff */
.L_x_90:
[----:B--2---:R-:W-:-:S07]  /*b110*/  MOV R4, UR4 ;  /* 0x0000000400047c02 */ /* 0x004fce0008000f00 */
.L_x_252:
[----:B--2---:R2:W3:Y:S02]  /*b120*/  SYNCS.PHASECHK.TRANS64.TRYWAIT P1, [R4+URZ+0x380], R5 ;  /* 0x00038005040075a7 */ /* 0x0044e400080211ff */
[----:B---3--:R-:W-:Y:S05]  /*b130*/  @!P1 NANOSLEEP.SYNCS 0x989680 ;  /* 0x009896800000995d */ /* 0x008fea0003900000 */
[----:B------:R-:W3:Y:S02]  /*b140*/  @!P1 SYNCS.PHASECHK.TRANS64 P1, [R4+URZ+0x380], R5 ;  /* 0x00038005040095a7 */ /* 0x000ee400080210ff */
[----:B---3--:R-:W-:Y:S05]  /*b150*/  @!P1 BRA `(.L_x_252) ;  /* 0xfffffffc00f09947 */ /* 0x008fea000383ffff */
[----:B------:R-:W-:Y:S05]  /*b160*/  BRA `(.L_x_253) ;  /* 0xffffffa400607947 */ /* 0x000fea000383ffff */
.L_x_98:
[----:B------:R-:W-:-:S07]  /*b170*/  MOV R0, UR15 ;  /* 0x0000000f00007c02 */ /* 0x000fce0008000f00 */
.L_x_254:
[----:B-1----:R1:W2:Y:S02]  /*b180*/  SYNCS.PHASECHK.TRANS64.TRYWAIT P0, [R0+URZ+0x380], R5 ;  /* 0x00038005000075a7 */ /* 0x0022a400080011ff */
[----:B--2---:R-:W-:Y:S05]  /*b190*/  @!P0 NANOSLEEP.SYNCS 0x989680 ;  /* 0x009896800000895d */ /* 0x004fea0003900000 */
[----:B------:R-:W2:Y:S02]  /*b1a0*/  @!P0 SYNCS.PHASECHK.TRANS64 P0, [R0+URZ+0x380], R5 ;  /* 0x00038005000085a7 */ /* 0x000ea400080010ff */
[----:B--2---:R-:W-:Y:S05]  /*b1b0*/  @!P0 BRA `(.L_x_254) ;  /* 0xfffffffc00f08947 */ /* 0x004fea000383ffff */
[----:B------:R-:W-:Y:S05]  /*b1c0*/  BRA `(.L_x_255) ;  /* 0xffffffa800c87947 */ /* 0x000fea000383ffff */
.L_x_99:
[----:B------:R-:W-:-:S07]  /*b1d0*/  MOV R5, UR19 ;  /* 0x0000001300057c02 */ /* 0x000fce0008000f00 */
.L_x_256:
[----:B-1----:R1:W2:Y:S02]  /*b1e0*/  SYNCS.PHASECHK.TRANS64.TRYWAIT P0, [R5+URZ+0x3a0], R0 ;  /* 0x0003a000050075a7 */ /* 0x0022a400080011ff */
[----:B--2---:R-:W-:Y:S05]  /*b1f0*/  @!P0 NANOSLEEP.SYNCS 0x989680 ;  /* 0x009896800000895d */ /* 0x004fea0003900000 */
[----:B------:R-:W2:Y:S02]  /*b200*/  @!P0 SYNCS.PHASECHK.TRANS64 P0, [R5+URZ+0x3a0], R0 ;  /* 0x0003a000050085a7 */ /* 0x000ea400080010ff */
[----:B--2---:R-:W-:Y:S05]  /*b210*/  @!P0 BRA `(.L_x_256) ;  /* 0xfffffffc00f08947 */ /* 0x004fea000383ffff */
[----:B------:R-:W-:Y:S05]  /*b220*/  BRA `(.L_x_257) ;  /* 0xffffffa800e47947 */ /* 0x000fea000383ffff */
.L_x_102:
[----:B-1----:R-:W-:Y:S07]  /*b230*/  MOV R0, UR11 ;  /* 0x0000000b00007c02 */ /* 0x002fee0008000f00 */
.L_x_258:
[----:B-1----:R1:W2:Y:S02]  /*b240*/  SYNCS.PHASECHK.TRANS64.TRYWAIT P0, [R0+URZ], R5 ;  /* 0x00000005000075a7 */ /* 0x0022a400080011ff */
[----:B--2---:R-:W-:Y:S05]  /*b250*/  @!P0 NANOSLEEP.SYNCS 0x989680 ;  /* 0x009896800000895d */ /* 0x004fea0003900000 */
[----:B------:R-:W2:Y:S02]  /*b260*/  @!P0 SYNCS.PHASECHK.TRANS64 P0, [R0+URZ], R5 ;  /* 0x00000005000085a7 */ /* 0x000ea400080010ff */
[----:B--2---:R-:W-:Y:S05]  /*b270*/  @!P0 BRA `(.L_x_258) ;  /* 0xfffffffc00f08947 */ /* 0x004fea000383ffff */
[----:B------:R-:W-:Y:S05]  /*b280*/  BRA `(.L_x_101) ;  /* 0xffffffac00147947 */ /* 0x000fea000383ffff */
.L_x_105:
[----:B------:R-:W-:-:S07]  /*b290*/  MOV R0, UR4 ;  /* 0x0000000400007c02 */ /* 0x000fce0008000f00 */
.L_x_259:
[----:B-1----:R1:W3:Y:S02]  /*b2a0*/  SYNCS.PHASECHK.TRANS64.TRYWAIT P0, [R0+URZ], R3 ;  /* 0x00000003000075a7 */ /* 0x0022e400080011ff */
[----:B---3--:R-:W-:Y:S05]  /*b2b0*/  @!P0 NANOSLEEP.SYNCS 0x989680 ;  /* 0x009896800000895d */ /* 0x008fea0003900000 */
[----:B------:R-:W3:Y:S02]  /*b2c0*/  @!P0 SYNCS.PHASECHK.TRANS64 P0, [R0+URZ], R3 ;  /* 0x00000003000085a7 */ /* 0x000ee400080010ff */
[----:B---3--:R-:W-:Y:S05]  /*b2d0*/  @!P0 BRA `(.L_x_259) ;  /* 0xfffffffc00f08947 */ /* 0x008fea000383ffff */
[----:B------:R-:W-:Y:S05]  /*b2e0*/  BRA `(.L_x_260) ;  /* 0xffffffac00bc7947 */ /* 0x000fea000383ffff */
.L_x_106:
[----:B------:R-:W-:-:S07]  /*b2f0*/  MOV R0, UR4 ;  /* 0x0000000400007c02 */ /* 0x000fce0008000f00 */
.L_x_261:
[----:B-1----:R1:W2:Y:S02]  /*b300*/  SYNCS.PHASECHK.TRANS64.TRYWAIT P0, [R0+URZ], R3 ;  /* 0x00000003000075a7 */ /* 0x0022a400080011ff */
[----:B--2---:R-:W-:Y:S05]  /*b310*/  @!P0 NANOSLEEP.SYNCS 0x989680 ;  /* 0x009896800000895d */ /* 0x004fea0003900000 */
[----:B------:R-:W2:Y:S02]  /*b320*/  @!P0 SYNCS.PHASECHK.TRANS64 P0, [R0+URZ], R3 ;  /* 0x00000003000085a7 */ /* 0x000ea400080010ff */
[----:B--2---:R-:W-:Y:S05]  /*b330*/  @!P0 BRA `(.L_x_261) ;  /* 0xfffffffc00f08947 */ /* 0x004fea000383ffff */
[----:B------:R-:W-:Y:S05]  /*b340*/  BRA `(.L_x_262) ;  /* 0xffffffac00c87947 */ /* 0x000fea000383ffff */
.L_x_111:
[----:B------:R-:W-:Y:S07]  /*b350*/  MOV R0, UR19 ;  /* 0x0000001300007c02 */ /* 0x000fee0008000f00 */
.L_x_263:
[----:B--2---:R2:W3:Y:S02]  /*b360*/  SYNCS.PHASECHK.TRANS64.TRYWAIT P0, [R0+URZ+0x380], R5 ;  /* 0x00038005000075a7 */ /* 0x0044e400080011ff */
[----:B---3--:R-:W-:Y:S05]  /*b370*/  @!P0 NANOSLEEP.SYNCS 0x989680 ;  /* 0x009896800000895d */ /* 0x008fea0003900000 */
[----:B------:R-:W3:Y:S02]  /*b380*/  @!P0 SYNCS.PHASECHK.TRANS64 P0, [R0+URZ+0x380], R5 ;  /* 0x00038005000085a7 */ /* 0x000ee400080010ff */
[----:B---3--:R-:W-:Y:S05]  /*b390*/  @!P0 BRA `(.L_x_263) ;  /* 0xfffffffc00f08947 */ /* 0x008fea000383ffff */
[----:B------:R-:W-:Y:S05]  /*b3a0*/  BRA `(.L_x_264) ;  /* 0xffffffb400947947 */ /* 0x000fea000383ffff */
.L_x_114:
[----:B------:R-:W-:Y:S07]  /*b3b0*/  MOV R0, UR19 ;  /* 0x0000001300007c02 */ /* 0x000fee0008000f00 */
.L_x_265:
[----:B-1----:R1:W2:Y:S02]  /*b3c0*/  SYNCS.PHASECHK.TRANS64.TRYWAIT P3, [R0+URZ+0x378], R9 ;  /* 0x00037809000075a7 */ /* 0x0022a400080611ff */
[----:B--2---:R-:W-:Y:S05]  /*b3d0*/  @!P3 NANOSLEEP.SYNCS 0x989680 ;  /* 0x009896800000b95d */ /* 0x004fea0003900000 */
[----:B------:R-:W2:Y:S02]  /*b3e0*/  @!P3 SYNCS.PHASECHK.TRANS64 P3, [R0+URZ+0x378], R9 ;  /* 0x000378090000b5a7 */ /* 0x000ea400080610ff */
[----:B--2---:R-:W-:Y:S05]  /*b3f0*/  @!P3 BRA `(.L_x_265) ;  /* 0xfffffffc00f0b947 */ /* 0x004fea000383ffff */
[----:B------:R-:W-:Y:S05]  /*b400*/  BRA `(.L_x_113) ;  /* 0xffffffb800fc7947 */ /* 0x000fea000383ffff */
.L_x_117:
[----:B-1----:R-:W-:Y:S07]  /*b410*/  MOV R9, UR19 ;  /* 0x0000001300097c02 */ /* 0x002fee0008000f00 */
.L_x_266:
[----:B-1----:R1:W2:Y:S02]  /*b420*/  SYNCS.PHASECHK.TRANS64.TRYWAIT P1, [R9+URZ+0x368], R8 ;  /* 0x00036808090075a7 */ /* 0x0022a400080211ff */
[----:B--2---:R-:W-:Y:S05]  /*b430*/  @!P1 NANOSLEEP.SYNCS 0x989680 ;  /* 0x009896800000995d */ /* 0x004fea0003900000 */
[----:B------:R-:W2:Y:S02]  /*b440*/  @!P1 SYNCS.PHASECHK.TRANS64 P1, [R9+URZ+0x368], R8 ;  /* 0x00036808090095a7 */ /* 0x000ea400080210ff */
[----:B--2---:R-:W-:Y:S05]  /*b450*/  @!P1 BRA `(.L_x_266) ;  /* 0xfffffffc00f09947 */ /* 0x004fea000383ffff */
[----:B------:R-:W-:Y:S05]  /*b460*/  BRA `(.L_x_267) ;  /* 0xffffffbc00487947 */ /* 0x000fea000383ffff */
.L_x_122:
[----:B------:R-:W-:Y:S07]  /*b470*/  MOV R0, UR43 ;  /* 0x0000002b00007c02 */ /* 0x000fee0008000f00 */
.L_x_268:
[----:B-1----:R1:W2:Y:S02]  /*b480*/  SYNCS.PHASECHK.TRANS64.TRYWAIT P0, [R0+URZ+0x380], R3 ;  /* 0x00038003000075a7 */ /* 0x0022a400080011ff */
[----:B--2---:R-:W-:Y:S05]  /*b490*/  @!P0 NANOSLEEP.SYNCS 0x989680 ;  /* 0x009896800000895d */ /* 0x004fea0003900000 */
[----:B------:R-:W2:Y:S02]  /*b4a0*/  @!P0 SYNCS.PHASECHK.TRANS64 P0, [R0+URZ+0x380], R3 ;  /* 0x00038003000085a7 */ /* 0x000ea400080010ff */
[----:B--2---:R-:W-:Y:S05]  /*b4b0*/  @!P0 BRA `(.L_x_268) ;  /* 0xfffffffc00f08947 */ /* 0x004fea000383ffff */
[----:B------:R-:W-:Y:S05]  /*b4c0*/  BRA `(.L_x_269) ;  /* 0xffffffc400847947 */ /* 0x000fea000383ffff */
.L_x_133:
[----:B-1----:R-:W-:Y:S04]  /*b4d0*/  MOV R0, UR43 ;  /* 0x0000002b00007c02 */ /* 0x002fe80008000f00 */
[----:B------:R1:W2:Y:S03]  /*b4e0*/  SYNCS.PHASECHK.TRANS64.TRYWAIT P1, [R0+URZ+0x360], R5 ;  /* 0x00036005000075a7 */ /* 0x0002a600080211ff */
[----:B--2---:R-:W-:Y:S05]  /*b4f0*/  @!P1 NANOSLEEP.SYNCS 0x989680 ;  /* 0x009896800000995d */ /* 0x004fea0003900000 */
[----:B------:R-:W2:Y:S02]  /*b500*/  @!P1 SYNCS.PHASECHK.TRANS64 P1, [R0+URZ+0x360], R5 ;  /* 0x00036005000095a7 */ /* 0x000ea400080210ff */
[----:B--2---:R-:W-:Y:S05]  /*b510*/  @!P1 BRA `(.L_x_133) ;  /* 0xfffffffc00ec9947 */ /* 0x004fea000383ffff */
[----:B------:R-:W-:Y:S05]  /*b520*/  BRA `(.L_x_132) ;  /* 0xffffffd000bc7947 */ /* 0x000fea000383ffff */
.L_x_135:
[----:B-1----:R1:W2:Y:S02]  /*b530*/  SYNCS.PHASECHK.TRANS64.TRYWAIT P1, [R72+URZ+0x390], R3 ;  /* 0x00039003480075a7 */ /* 0x0022a400080211ff */
[----:B--2---:R-:W-:Y:S05]  /*b540*/  @!P1 NANOSLEEP.SYNCS 0x989680 ;  /* 0x009896800000995d */ /* 0x004fea0003900000 */
[----:B------:R-:W2:Y:S02]  /*b550*/  @!P1 SYNCS.PHASECHK.TRANS64 P1, [R72+URZ+0x390], R3 ;  /* 0x00039003480095a7 */ /* 0x000ea400080210ff */
[----:B--2---:R-:W-:Y:S05]  /*b560*/  @!P1 BRA `(.L_x_135) ;  /* 0xfffffffc00f09947 */ /* 0x004fea000383ffff */
[----:B------:R-:W-:Y:S05]  /*b570*/  BRA `(.L_x_134) ;  /* 0xffffffd000fc7947 */ /* 0x000fea000383ffff */
        .weak           $__internal_0_$__cuda_sm10x_tcgen05_guardrail_trap_col_being_dealloced_not_returned_by_alloc
        .type           $__internal_0_$__cuda_sm10x_tcgen05_guardrail_trap_col_being_dealloced_not_returned_by_alloc,@function
        .size           $__internal_0_$__cuda_sm10x_tcgen05_guardrail_trap_col_being_dealloced_not_returned_by_alloc,($__internal_1_$__cuda_sm10x_tcgen05_guardrail_trap_phase_invalid_during_alloc - $__internal_0_$__cuda_sm10x_tcgen05_guardrail_trap_col_being_dealloced_not_returned_by_alloc)
$__internal_0_$__cuda_sm10x_tcgen05_guardrail_trap_col_being_dealloced_not_returned_by_alloc:
[----:B------:R-:W-:Y:S05]  /*b580*/  BPT.TRAP 0x1 ;  /* 0x000000040000795c */ /* 0x000fea0000300000 */
[----:B------:R-:W-:-:S04]  /*b590*/  HFMA2 R3, -RZ, RZ, 0, 0 ;  /* 0x00000000ff037431 */ /* 0x000fc800000001ff */
[----:B------:R-:W-:Y:S05]  /*b5a0*/  RET.REL.NODEC R2 `(_ZN7cutlass13device_kernelINS_4conv6kernel13ConvUniversalINS1_16ConvProblemShapeILNS1_8OperatorE2ELi3EEENS1_10collective14CollectiveConvINS1_47MainloopSm100TmaUmmaWarpSpecializedImplicitGemmILS5_2ELi54ELi3ELi1ELi2EN4cute5tupleIJNSA_1CILi1EEESD_SD_EEEEENSB_IJNSC_ILi64EEENSB_IJSG_EEENSB_IJNSC_ILi32EEEEEEEEENS_12float_e4m3_tESL_NSA_8TiledMMAINSA_8MMA_AtomIJNSA_10MMA_TraitsINSA_19SM100_MMA_F8F6F4_SSEJSL_SL_fSG_SG_NSA_17integral_constantINSA_4UMMA5MajorELSS_1EEEST_NSQ_INSR_7ScaleInELSU_0EEESV_EEEEEENSA_6LayoutISE_NSB_IJNSC_ILi0EEESZ_SZ_EEEEENSB_IJNSA_10UnderscoreES12_S12_EEEEENS7_6detail27Sm100ImplicitGemmTileTraitsINSA_13SM90_TMA_LOADENSA_14ComposedLayoutINSA_7SwizzleILi2ELi4ELi3EEENSA_18smem_ptr_flag_bitsILi8EEENSY_INSB_IJSG_NSC_ILi8EEEEEENSB_IJSD_SG_EEEEEEEvEENS16_INSA_20SM90_TMA_LOAD_IM2COLES1H_vEEEENS_8epilogue10collective18CollectiveEpilogueINS1M_23Sm100TmaWarpSpecializedILi1ELi1ELi32ELb0ELb0EEEJSK_NSB_IJNSY_ISG_SD_EES1R_EEESL_NSB_IJlNSB_IJSD_lllEEESZ_EEESL_S1U_NS1M_6fusion15FusionCallbacksIS1Q_NS1V_17LinearCombinationISL_fSL_fLNS_15FloatRoundStyleE2EEESK_S1S_JEEENSA_5SM1004TMEM4LOAD26SM100_TMEM_LOAD_16dp32b32xES17_NS18_IS1A_S1C_NSY_INSB_IJS1D_SG_EEENSB_IJSG_SD_EEEEEEENSA_39AutoVectorizingCopyWithAssumedAlignmentILi128EEENSA_14SM90_TMA_STOREES28_S2A_S2A_EEEvvEEEEvNT_6ParamsE) ;  /* 0xffffff4802947950 */ /* 0x000fea0003c3ffff */
        .weak           $__internal_1_$__cuda_sm10x_tcgen05_guardrail_trap_phase_invalid_during_alloc
        .type           $__internal_1_$__cuda_sm10x_tcgen05_guardrail_trap_phase_invalid_during_alloc,@function
        .size           $__internal_1_$__cuda_sm10x_tcgen05_guardrail_trap_phase_invalid_during_alloc,($__internal_2_$__cuda_sm10x_tcgen05_guardrail_trap_unallocated_columns_being_dealloced - $__internal_1_$__cuda_sm10x_tcgen05_guardrail_trap_phase_invalid_during_alloc)
$__internal_1_$__cuda_sm10x_tcgen05_guardrail_trap_phase_invalid_during_alloc:
[----:B------:R-:W-:Y:S05]  /*b5b0*/  BPT.TRAP 0x1 ;  /* 0x000000040000795c */ /* 0x000fea0000300000 */
[----:B------:R-:W-:-:S04]  /*b5c0*/  MOV R3, 0x0 ;  /* 0x0000000000037802 */ /* 0x000fc80000000f00 */
[----:B------:R-:W-:Y:S05]  /*b5d0*/  RET.REL.NODEC R2 `(_ZN7cutlass13device_kernelINS_4conv6kernel13ConvUniversalINS1_16ConvProblemShapeILNS1_8OperatorE2ELi3EEENS1_10collective14CollectiveConvINS1_47MainloopSm100TmaUmmaWarpSpecializedImplicitGemmILS5_2ELi54ELi3ELi1ELi2EN4cute5tupleIJNSA_1CILi1EEESD_SD_EEEEENSB_IJNSC_ILi64EEENSB_IJSG_EEENSB_IJNSC_ILi32EEEEEEEEENS_12float_e4m3_tESL_NSA_8TiledMMAINSA_8MMA_AtomIJNSA_10MMA_TraitsINSA_19SM100_MMA_F8F6F4_SSEJSL_SL_fSG_SG_NSA_17integral_constantINSA_4UMMA5MajorELSS_1EEEST_NSQ_INSR_7ScaleInELSU_0EEESV_EEEEEENSA_6LayoutISE_NSB_IJNSC_ILi0EEESZ_SZ_EEEEENSB_IJNSA_10UnderscoreES12_S12_EEEEENS7_6detail27Sm100ImplicitGemmTileTraitsINSA_13SM90_TMA_LOADENSA_14ComposedLayoutINSA_7SwizzleILi2ELi4ELi3EEENSA_18smem_ptr_flag_bitsILi8EEENSY_INSB_IJSG_NSC_ILi8EEEEEENSB_IJSD_SG_EEEEEEEvEENS16_INSA_20SM90_TMA_LOAD_IM2COLES1H_vEEEENS_8epilogue10collective18CollectiveEpilogueINS1M_23Sm100TmaWarpSpecializedILi1ELi1ELi32ELb0ELb0EEEJSK_NSB_IJNSY_ISG_SD_EES1R_EEESL_NSB_IJlNSB_IJSD_lllEEESZ_EEESL_S1U_NS1M_6fusion15FusionCallbacksIS1Q_NS1V_17LinearCombinationISL_fSL_fLNS_15FloatRoundStyleE2EEESK_S1S_JEEENSA_5SM1004TMEM4LOAD26SM100_TMEM_LOAD_16dp32b32xES17_NS18_IS1A_S1C_NSY_INSB_IJS1D_SG_EEENSB_IJSG_SD_EEEEEEENSA_39AutoVectorizingCopyWithAssumedAlignmentILi128EEENSA_14SM90_TMA_STOREES28_S2A_S2A_EEEvvEEEEvNT_6ParamsE) ;  /* 0xffffff4802887950 */ /* 0x000fea0003c3ffff */
        .weak           $__internal_2_$__cuda_sm10x_tcgen05_guardrail_trap_unallocated_columns_being_dealloced
        .type           $__internal_2_$__cuda_sm10x_tcgen05_guardrail_trap_unallocated_columns_being_dealloced,@function
        .size           $__internal_2_$__cuda_sm10x_tcgen05_guardrail_trap_unallocated_columns_being_dealloced,(.L_x_271 - $__internal_2_$__cuda_sm10x_tcgen05_guardrail_trap_unallocated_columns_being_dealloced)
$__internal_2_$__cuda_sm10x_tcgen05_guardrail_trap_unallocated_columns_being_dealloced:
[----:B------:R-:W-:Y:S05]  /*b5e0*/  BPT.TRAP 0x1 ;  /* 0x000000040000795c */ /* 0x000fea0000300000 */
[----:B------:R-:W-:-:S04]  /*b5f0*/  HFMA2 R3, -RZ, RZ, 0, 0 ;  /* 0x00000000ff037431 */ /* 0x000fc800000001ff */
[----:B------:R-:W-:Y:S05]  /*b600*/  RET.REL.NODEC R2 `(_ZN7cutlass13device_kernelINS_4conv6kernel13ConvUniversalINS1_16ConvProblemShapeILNS1_8OperatorE2ELi3EEENS1_10collective14CollectiveConvINS1_47MainloopSm100TmaUmmaWarpSpecializedImplicitGemmILS5_2ELi54ELi3ELi1ELi2EN4cute5tupleIJNSA_1CILi1EEESD_SD_EEEEENSB_IJNSC_ILi64EEENSB_IJSG_EEENSB_IJNSC_ILi32EEEEEEEEENS_12float_e4m3_tESL_NSA_8TiledMMAINSA_8MMA_AtomIJNSA_10MMA_TraitsINSA_19SM100_MMA_F8F6F4_SSEJSL_SL_fSG_SG_NSA_17integral_constantINSA_4UMMA5MajorELSS_1EEEST_NSQ_INSR_7ScaleInELSU_0EEESV_EEEEEENSA_6LayoutISE_NSB_IJNSC_ILi0EEESZ_SZ_EEEEENSB_IJNSA_10UnderscoreES12_S12_EEEEENS7_6detail27Sm100ImplicitGemmTileTraitsINSA_13SM90_TMA_LOADENSA_14ComposedLayoutINSA_7SwizzleILi2ELi4ELi3EEENSA_18smem_ptr_flag_bitsILi8EEENSY_INSB_IJSG_NSC_ILi8EEEEEENSB_IJSD_SG_EEEEEEEvEENS16_INSA_20SM90_TMA_LOAD_IM2COLES1H_vEEEENS_8epilogue10collective18CollectiveEpilogueINS1M_23Sm100TmaWarpSpecializedILi1ELi1ELi32ELb0ELb0EEEJSK_NSB_IJNSY_ISG_SD_EES1R_EEESL_NSB_IJlNSB_IJSD_lllEEESZ_EEESL_S1U_NS1M_6fusion15FusionCallbacksIS1Q_NS1V_17LinearCombinationISL_fSL_fLNS_15FloatRoundStyleE2EEESK_S1S_JEEENSA_5SM1004TMEM4LOAD26SM100_TMEM_LOAD_16dp32b32xES17_NS18_IS1A_S1C_NSY_INSB_IJS1D_SG_EEENSB_IJSG_SD_EEEEEEENSA_39AutoVectorizingCopyWithAssumedAlignmentILi128EEENSA_14SM90_TMA_STOREES28_S2A_S2A_EEEvvEEEEvNT_6ParamsE) ;  /* 0xffffff48027c7950 */ /* 0x000fea0003c3ffff */
.L_x_270:
[----:B------:R-:W-:-:S00]  /*b610*/  BRA `(.L_x_270) ;  /* 0xfffffffc00fc7947 */ /* 0x000fc0000383ffff */
[----:B------:R-:W-:-:S00]  /*b620*/  NOP ;  /* 0x0000000000007918 */ /* 0x000fc00000000000 */
        /* <DEDUP_REMOVED lines=13> */
.L_x_271:


//--------------------- .nv.global.init           --------------------------
	.section	.nv.global.init,"aw",@progbits
.nv.global.init:
	.type		$str$29,@object
	.size		$str$29,($str$30 - $str$29)
$str$29:
        /*0000*/ 	.byte	0x28, 0x61, 0x64, 0x64, 0x72, 0x65, 0x73, 0x73, 0x20, 0x26, 0x20, 0x6d, 0x61, 0x73, 0x6b, 0x29
        /*0010*/ 	.byte	0x20, 0x3d, 0x3d, 0x20, 0x30, 0x00
	.type		$str$30,@object
	.size		$str$30,($str$28 - $str$30)
$str$30:
        /*0016*/ 	.byte	0x2f, 0x74, 0x6d, 0x70, 0x2f, 0x63, 0x75, 0x74, 0x6c, 0x61, 0x73, 0x73, 0x5f, 0x73, 0x77, 0x65
        /*0026*/ 	.byte	0x65, 0x70, 0x5f, 0x73, 0x72, 0x63, 0x2f, 0x69, 0x6e, 0x63, 0x6c, 0x75, 0x64, 0x65, 0x2f, 0x63
        /*0036*/ 	.byte	0x75, 0x74, 0x65, 0x2f, 0x70, 0x6f, 0x69, 0x6e, 0x74, 0x65, 0x72, 0x5f, 0x66, 0x6c, 0x61, 0x67
        /*0046*/ 	.byte	0x67, 0x65, 0x64, 0x2e, 0x68, 0x70, 0x70, 0x00
	.type		$str$28,@object
	.size		$str$28,($str$27 - $str$28)
$str$28:
        /*004e*/ 	.byte	0x2f, 0x74, 0x6d, 0x70, 0x2f, 0x63, 0x75, 0x74, 0x6c, 0x61, 0x73, 0x73, 0x5f, 0x73, 0x77, 0x65
        /*005e*/ 	.byte	0x65, 0x70, 0x5f, 0x73, 0x72, 0x63, 0x2f, 0x69, 0x6e, 0x63, 0x6c, 0x75, 0x64, 0x65, 0x2f, 0x63
        /*006e*/ 	.byte	0x75, 0x74, 0x65, 0x2f, 0x61, 0x74, 0x6f, 0x6d, 0x2f, 0x63, 0x6f, 0x70, 0x79, 0x5f, 0x74, 0x72
        /*007e*/ 	.byte	0x61, 0x69, 0x74, 0x73, 0x5f, 0x73, 0x6d, 0x31, 0x30, 0x30, 0x2e, 0x68, 0x70, 0x70, 0x00
	.type		$str$27,@object
	.size		$str$27,(__unnamed_1 - $str$27)
$str$27:
        /*008d*/ 	.byte	0x28, 0x28, 0x75, 0x69, 0x6e, 0x74, 0x33, 0x32, 0x5f, 0x74, 0x28, 0x74, 0x68, 0x72, 0x65, 0x61
        /*009d*/ 	.byte	0x64, 0x49, 0x64, 0x78, 0x2e, 0x78, 0x29, 0x20, 0x2f, 0x20, 0x33, 0x32, 0x29, 0x20, 0x25, 0x20
        /*00ad*/ 	.byte	0x34, 0x29, 0x20, 0x3d, 0x3d, 0x20, 0x28, 0x28, 0x28, 0x74, 0x6d, 0x65, 0x6d, 0x5f, 0x61, 0x64
        /*00bd*/ 	.byte	0x64, 0x72, 0x20, 0x3e, 0x3e, 0x20, 0x31, 0x36, 0x29, 0x20, 0x2f, 0x20, 0x33, 0x32, 0x29, 0x20
        /*00cd*/ 	.byte	0x25, 0x20, 0x34, 0x29, 0x00
	.type		__unnamed_1,@object
	.size		__unnamed_1,(__unnamed_2 - __unnamed_1)
__unnamed_1:
        /*00d2*/ 	.byte	0x61, 0x75, 0x74, 0x6f, 0x20, 0x63, 0x75, 0x74, 0x65, 0x3a, 0x3a, 0x61, 0x73, 0x5f, 0x70, 0x6f
        /* <DEDUP_REMOVED lines=24> */
        /*0262*/ 	.byte	0x3c, 0x34, 0x30, 0x39, 0x36, 0x3e, 0x3e, 0x3e, 0x3e, 0x5d, 0x00
	.type		__unnamed_2,@object
	.size		__unnamed_2,(.L_2 - __unnamed_2)
__unnamed_2:
        /* <DEDUP_REMOVED lines=40> */
        /*04ed*/ 	.byte	0x74, 0x65, 0x3a, 0x3a, 0x43, 0x3c, 0x30, 0x3e, 0x3e, 0x3e, 0x3e, 0x5d, 0x00
.L_2:


//--------------------- .nv.shared._ZN7cutlass13device_kernelINS_4conv6kernel13ConvUniversalINS1_16ConvProblemShapeILNS1_8OperatorE2ELi3EEENS1_10collective14CollectiveConvINS1_47MainloopSm100TmaUmmaWarpSpecializedImplicitGemmILS5_2ELi54ELi3ELi1ELi2EN4cute5tupleIJNSA_1CILi1EEESD_SD_EEEEENSB_IJNSC_ILi64EEENSB_IJSG_EEENSB_IJNSC_ILi32EEEEEEEEENS_12float_e4m3_tESL_NSA_8TiledMMAINSA_8MMA_AtomIJNSA_10MMA_TraitsINSA_19SM100_MMA_F8F6F4_SSEJSL_SL_fSG_SG_NSA_17integral_constantINSA_4UMMA5MajorELSS_1EEEST_NSQ_INSR_7ScaleInELSU_0EEESV_EEEEEENSA_6LayoutISE_NSB_IJNSC_ILi0EEESZ_SZ_EEEEENSB_IJNSA_10UnderscoreES12_S12_EEEEENS7_6detail27Sm100ImplicitGemmTileTraitsINSA_13SM90_TMA_LOADENSA_14ComposedLayoutINSA_7SwizzleILi2ELi4ELi3EEENSA_18smem_ptr_flag_bitsILi8EEENSY_INSB_IJSG_NSC_ILi8EEEEEENSB_IJSD_SG_EEEEEEEvEENS16_INSA_20SM90_TMA_LOAD_IM2COLES1H_vEEEENS_8epilogue10collective18CollectiveEpilogueINS1M_23Sm100TmaWarpSpecializedILi1ELi1ELi32ELb0ELb0EEEJSK_NSB_IJNSY_ISG_SD_EES1R_EEESL_NSB_IJlNSB_IJSD_lllEEESZ_EEESL_S1U_NS1M_6fusion15FusionCallbacksIS1Q_NS1V_17LinearCombinationISL_fSL_fLNS_15FloatRoundStyleE2EEESK_S1S_JEEENSA_5SM1004TMEM4LOAD26SM100_TMEM_LOAD_16dp32b32xES17_NS18_IS1A_S1C_NSY_INSB_IJS1D_SG_EEENSB_IJSG_SD_EEEEEEENSA_39AutoVectorizingCopyWithAssumedAlignmentILi128EEENSA_14SM90_TMA_STOREES28_S2A_S2A_EEEvvEEEEvNT_6ParamsE --------------------------
	.section	.nv.shared._ZN7cutlass13device_kernelINS_4conv6kernel13ConvUniversalINS1_16ConvProblemShapeILNS1_8OperatorE2ELi3EEENS1_10collective14CollectiveConvINS1_47MainloopSm100TmaUmmaWarpSpecializedImplicitGemmILS5_2ELi54ELi3ELi1ELi2EN4cute5tupleIJNSA_1CILi1EEESD_SD_EEEEENSB_IJNSC_ILi64EEENSB_IJSG_EEENSB_IJNSC_ILi32EEEEEEEEENS_12float_e4m3_tESL_NSA_8TiledMMAINSA_8MMA_AtomIJNSA_10MMA_TraitsINSA_19SM100_MMA_F8F6F4_SSEJSL_SL_fSG_SG_NSA_17integral_constantINSA_4UMMA5MajorELSS_1EEEST_NSQ_INSR_7ScaleInELSU_0EEESV_EEEEEENSA_6LayoutISE_NSB_IJNSC_ILi0EEESZ_SZ_EEEEENSB_IJNSA_10UnderscoreES12_S12_EEEEENS7_6detail27Sm100ImplicitGemmTileTraitsINSA_13SM90_TMA_LOADENSA_14ComposedLayoutINSA_7SwizzleILi2ELi4ELi3EEENSA_18smem_ptr_flag_bitsILi8EEENSY_INSB_IJSG_NSC_ILi8EEEEEENSB_IJSD_SG_EEEEEEEvEENS16_INSA_20SM90_TMA_LOAD_IM2COLES1H_vEEEENS_8epilogue10collective18CollectiveEpilogueINS1M_23Sm100TmaWarpSpecializedILi1ELi1ELi32ELb0ELb0EEEJSK_NSB_IJNSY_ISG_SD_EES1R_EEESL_NSB_IJlNSB_IJSD_lllEEESZ_EEESL_S1U_NS1M_6fusion15FusionCallbacksIS1Q_NS1V_17LinearCombinationISL_fSL_fLNS_15FloatRoundStyleE2EEESK_S1S_JEEENSA_5SM1004TMEM4LOAD26SM100_TMEM_LOAD_16dp32b32xES17_NS18_IS1A_S1C_NSY_INSB_IJS1D_SG_EEENSB_IJSG_SD_EEEEEEENSA_39AutoVectorizingCopyWithAssumedAlignmentILi128EEENSA_14SM90_TMA_STOREES28_S2A_S2A_EEEvvEEEEvNT_6ParamsE,"aw",@nobits
	.sectionflags	@""
	.align	16
	.zero		1024


//--------------------- .nv.shared.reserved.0     --------------------------
	.section	.nv.shared.reserved.0,"aw",@nobits
	.weak		__nv_reservedSMEM_offset_0_alias
	.size		__nv_reservedSMEM_offset_0_alias, 0, 64
	.other		__nv_reservedSMEM_offset_0_alias,@"STO_CUDA_RESERVED_SHARED STV_DEFAULT"
__nv_reservedSMEM_offset_0_alias:
	.zero		0
.nv.shared.reserved.0:
	.zero		64
	.weak		__nv_reservedSMEM_tcgen05_partition
	.type		__nv_reservedSMEM_tcgen05_partition,@object
	.size		__nv_reservedSMEM_tcgen05_partition,(.L_0 - __nv_reservedSMEM_tcgen05_partition)
__nv_reservedSMEM_tcgen05_partition:
	.zero		32
.L_0:


//--------------------- .nv.global                --------------------------
	.section	.nv.global,"aw",@nobits
.nv.global:
	.type		_ZN39_INTERNAL_e7d4a221_4_k_cu_dd4859bb_33454cute1_E,@object
	.size		_ZN39_INTERNAL_e7d4a221_4_k_cu_dd4859bb_33454cute1_E,(_ZN39_INTERNAL_e7d4a221_4_k_cu_dd4859bb_33454cuda3std3__45__cpo6cbeginE - _ZN39_INTERNAL_e7d4a221_4_k_cu_dd4859bb_33454cute1_E)
_ZN39_INTERNAL_e7d4a221_4_k_cu_dd4859bb_33454cute1_E:
	.zero		1
	.type		_ZN39_INTERNAL_e7d4a221_4_k_cu_dd4859bb_33454cuda3std3__45__cpo6cbeginE,@object
	.size		_ZN39_INTERNAL_e7d4a221_4_k_cu_dd4859bb_33454cuda3std3__45__cpo6cbeginE,(_ZN39_INTERNAL_e7d4a221_4_k_cu_dd4859bb_33454cuda3std3__48in_placeE - _ZN39_INTERNAL_e7d4a221_4_k_cu_dd4859bb_33454cuda3std3__45__cpo6cbeginE)
_ZN39_INTERNAL_e7d4a221_4_k_cu_dd4859bb_33454cuda3std3__45__cpo6cbeginE:
	.zero		1
	.type		_ZN39_INTERNAL_e7d4a221_4_k_cu_dd4859bb_33454cuda3std3__48in_placeE,@object
	.size		_ZN39_INTERNAL_e7d4a221_4_k_cu_dd4859bb_33454cuda3std3__48in_placeE,(_ZN39_INTERNAL_e7d4a221_4_k_cu_dd4859bb_33454cuda3std6ranges3__45__cpo9iter_moveE - _ZN39_INTERNAL_e7d4a221_4_k_cu_dd4859bb_33454cuda3std3__48in_placeE)
_ZN39_INTERNAL_e7d4a221_4_k_cu_dd4859bb_33454cuda3std3__48in_placeE:
	.zero		1
	.type		_ZN39_INTERNAL_e7d4a221_4_k_cu_dd4859bb_33454cuda3std6ranges3__45__cpo9iter_moveE,@object
	.size		_ZN39_INTERNAL_e7d4a221_4_k_cu_dd4859bb_33454cuda3std6ranges3__45__cpo9iter_moveE,(_ZN39_INTERNAL_e7d4a221_4_k_cu_dd4859bb_33454cuda3std3__45__cpo5beginE - _ZN39_INTERNAL_e7d4a221_4_k_cu_dd4859bb_33454cuda3std6ranges3__45__cpo9iter_moveE)
_ZN39_INTERNAL_e7d4a221_4_k_cu_dd4859bb_33454cuda3std6ranges3__45__cpo9iter_moveE:
	.zero		1
	.type		_ZN39_INTERNAL_e7d4a221_4_k_cu_dd4859bb_33454cuda3std3__45__cpo5beginE,@object
	.size		_ZN39_INTERNAL_e7d4a221_4_k_cu_dd4859bb_33454cuda3std3__45__cpo5beginE,(_ZN39_INTERNAL_e7d4a221_4_k_cu_dd4859bb_33454cuda3std3__441_GLOBAL__N__e7d4a221_4_k_cu_dd4859bb_33456ignoreE - _ZN39_INTERNAL_e7d4a221_4_k_cu_dd4859bb_33454cuda3std3__45__cpo5beginE)
_ZN39_INTERNAL_e7d4a221_4_k_cu_dd4859bb_33454cuda3std3__45__cpo5beginE:
	.zero		1
	.type		_ZN39_INTERNAL_e7d4a221_4_k_cu_dd4859bb_33454cuda3std3__441_GLOBAL__N__e7d4a221_4_k_cu_dd4859bb_33456ignoreE,@object
	.size		_ZN39_INTERNAL_e7d4a221_4_k_cu_dd4859bb_33454cuda3std3__441_GLOBAL__N__e7d4a221_4_k_cu_dd4859bb_33456ignoreE,(_ZN39_INTERNAL_e7d4a221_4_k_cu_dd4859bb_33454cute7productE - _ZN39_INTERNAL_e7d4a221_4_k_cu_dd4859bb_33454cuda3std3__441_GLOBAL__N__e7d4a221_4_k_cu_dd4859bb_33456ignoreE)
_ZN39_INTERNAL_e7d4a221_4_k_cu_dd4859bb_33454cuda3std3__441_GLOBAL__N__e7d4a221_4_k_cu_dd4859bb_33456ignoreE:
	.zero		1
	.type		_ZN39_INTERNAL_e7d4a221_4_k_cu_dd4859bb_33454cute7productE,@object
	.size		_ZN39_INTERNAL_e7d4a221_4_k_cu_dd4859bb_33454cute7productE,(_ZN39_INTERNAL_e7d4a221_4_k_cu_dd4859bb_33454cuda3std3__45__cpo3endE - _ZN39_INTERNAL_e7d4a221_4_k_cu_dd4859bb_33454cute7productE)
_ZN39_INTERNAL_e7d4a221_4_k_cu_dd4859bb_33454cute7productE:
	.zero		1
	.type		_ZN39_INTERNAL_e7d4a221_4_k_cu_dd4859bb_33454cuda3std3__45__cpo3endE,@object
	.size		_ZN39_INTERNAL_e7d4a221_4_k_cu_dd4859bb_33454cuda3std3__45__cpo3endE,(_ZN39_INTERNAL_e7d4a221_4_k_cu_dd4859bb_33454cuda3std3__419piecewise_constructE - _ZN39_INTERNAL_e7d4a221_4_k_cu_dd4859bb_33454cuda3std3__45__cpo3endE)
_ZN39_INTERNAL_e7d4a221_4_k_cu_dd4859bb_33454cuda3std3__45__cpo3endE:
	.zero		1
	.type		_ZN39_INTERNAL_e7d4a221_4_k_cu_dd4859bb_33454cuda3std3__419piecewise_constructE,@object
	.size		_ZN39_INTERNAL_e7d4a221_4_k_cu_dd4859bb_33454cuda3std3__419piecewise_constructE,(_ZN39_INTERNAL_e7d4a221_4_k_cu_dd4859bb_33454cuda3std3__45__cpo4cendE - _ZN39_INTERNAL_e7d4a221_4_k_cu_dd4859bb_33454cuda3std3__419piecewise_constructE)
_ZN39_INTERNAL_e7d4a221_4_k_cu_dd4859bb_33454cuda3std3__419piecewise_constructE:
	.zero		1
	.type		_ZN39_INTERNAL_e7d4a221_4_k_cu_dd4859bb_33454cuda3std3__45__cpo4cendE,@object
	.size		_ZN39_INTERNAL_e7d4a221_4_k_cu_dd4859bb_33454cuda3std3__45__cpo4cendE,(_ZN39_INTERNAL_e7d4a221_4_k_cu_dd4859bb_33454cuda3std6ranges3__45__cpo4swapE - _ZN39_INTERNAL_e7d4a221_4_k_cu_dd4859bb_33454cuda3std3__45__cpo4cendE)
_ZN39_INTERNAL_e7d4a221_4_k_cu_dd4859bb_33454cuda3std3__45__cpo4cendE:
	.zero		1
	.type		_ZN39_INTERNAL_e7d4a221_4_k_cu_dd4859bb_33454cuda3std6ranges3__45__cpo4swapE,@object
	.size		_ZN39_INTERNAL_e7d4a221_4_k_cu_dd4859bb_33454cuda3std6ranges3__45__cpo4swapE,(.L_10 - _ZN39_INTERNAL_e7d4a221_4_k_cu_dd4859bb_33454cuda3std6ranges3__45__cpo4swapE)
_ZN39_INTERNAL_e7d4a221_4_k_cu_dd4859bb_33454cuda3std6ranges3__45__cpo4swapE:
	.zero		1
.L_10:


//--------------------- .nv.constant0._ZN7cutlass13device_kernelINS_4conv6kernel13ConvUniversalINS1_16ConvProblemShapeILNS1_8OperatorE2ELi3EEENS1_10collective14CollectiveConvINS1_47MainloopSm100TmaUmmaWarpSpecializedImplicitGemmILS5_2ELi54ELi3ELi1ELi2EN4cute5tupleIJNSA_1CILi1EEESD_SD_EEEEENSB_IJNSC_ILi64EEENSB_IJSG_EEENSB_IJNSC_ILi32EEEEEEEEENS_12float_e4m3_tESL_NSA_8TiledMMAINSA_8MMA_AtomIJNSA_10MMA_TraitsINSA_19SM100_MMA_F8F6F4_SSEJSL_SL_fSG_SG_NSA_17integral_constantINSA_4UMMA5MajorELSS_1EEEST_NSQ_INSR_7ScaleInELSU_0EEESV_EEEEEENSA_6LayoutISE_NSB_IJNSC_ILi0EEESZ_SZ_EEEEENSB_IJNSA_10UnderscoreES12_S12_EEEEENS7_6detail27Sm100ImplicitGemmTileTraitsINSA_13SM90_TMA_LOADENSA_14ComposedLayoutINSA_7SwizzleILi2ELi4ELi3EEENSA_18smem_ptr_flag_bitsILi8EEENSY_INSB_IJSG_NSC_ILi8EEEEEENSB_IJSD_SG_EEEEEEEvEENS16_INSA_20SM90_TMA_LOAD_IM2COLES1H_vEEEENS_8epilogue10collective18CollectiveEpilogueINS1M_23Sm100TmaWarpSpecializedILi1ELi1ELi32ELb0ELb0EEEJSK_NSB_IJNSY_ISG_SD_EES1R_EEESL_NSB_IJlNSB_IJSD_lllEEESZ_EEESL_S1U_NS1M_6fusion15FusionCallbacksIS1Q_NS1V_17LinearCombinationISL_fSL_fLNS_15FloatRoundStyleE2EEESK_S1S_JEEENSA_5SM1004TMEM4LOAD26SM100_TMEM_LOAD_16dp32b32xES17_NS18_IS1A_S1C_NSY_INSB_IJS1D_SG_EEENSB_IJSG_SD_EEEEEEENSA_39AutoVectorizingCopyWithAssumedAlignmentILi128EEENSA_14SM90_TMA_STOREES28_S2A_S2A_EEEvvEEEEvNT_6ParamsE --------------------------
	.section	.nv.constant0._ZN7cutlass13device_kernelINS_4conv6kernel13ConvUniversalINS1_16ConvProblemShapeILNS1_8OperatorE2ELi3EEENS1_10collective14CollectiveConvINS1_47MainloopSm100TmaUmmaWarpSpecializedImplicitGemmILS5_2ELi54ELi3ELi1ELi2EN4cute5tupleIJNSA_1CILi1EEESD_SD_EEEEENSB_IJNSC_ILi64EEENSB_IJSG_EEENSB_IJNSC_ILi32EEEEEEEEENS_12float_e4m3_tESL_NSA_8TiledMMAINSA_8MMA_AtomIJNSA_10MMA_TraitsINSA_19SM100_MMA_F8F6F4_SSEJSL_SL_fSG_SG_NSA_17integral_constantINSA_4UMMA5MajorELSS_1EEEST_NSQ_INSR_7ScaleInELSU_0EEESV_EEEEEENSA_6LayoutISE_NSB_IJNSC_ILi0EEESZ_SZ_EEEEENSB_IJNSA_10UnderscoreES12_S12_EEEEENS7_6detail27Sm100ImplicitGemmTileTraitsINSA_13SM90_TMA_LOADENSA_14ComposedLayoutINSA_7SwizzleILi2ELi4ELi3EEENSA_18smem_ptr_flag_bitsILi8EEENSY_INSB_IJSG_NSC_ILi8EEEEEENSB_IJSD_SG_EEEEEEEvEENS16_INSA_20SM90_TMA_LOAD_IM2COLES1H_vEEEENS_8epilogue10collective18CollectiveEpilogueINS1M_23Sm100TmaWarpSpecializedILi1ELi1ELi32ELb0ELb0EEEJSK_NSB_IJNSY_ISG_SD_EES1R_EEESL_NSB_IJlNSB_IJSD_lllEEESZ_EEESL_S1U_NS1M_6fusion15FusionCallbacksIS1Q_NS1V_17LinearCombinationISL_fSL_fLNS_15FloatRoundStyleE2EEESK_S1S_JEEENSA_5SM1004TMEM4LOAD26SM100_TMEM_LOAD_16dp32b32xES17_NS18_IS1A_S1C_NSY_INSB_IJS1D_SG_EEENSB_IJSG_SD_EEEEEEENSA_39AutoVectorizingCopyWithAssumedAlignmentILi128EEENSA_14SM90_TMA_STOREES28_S2A_S2A_EEEvvEEEEvNT_6ParamsE,"a",@progbits
	.sectionflags	@""
	.align	4
.nv.constant0._ZN7cutlass13device_kernelINS_4conv6kernel13ConvUniversalINS1_16ConvProblemShapeILNS1_8OperatorE2ELi3EEENS1_10collective14CollectiveConvINS1_47MainloopSm100TmaUmmaWarpSpecializedImplicitGemmILS5_2ELi54ELi3ELi1ELi2EN4cute5tupleIJNSA_1CILi1EEESD_SD_EEEEENSB_IJNSC_ILi64EEENSB_IJSG_EEENSB_IJNSC_ILi32EEEEEEEEENS_12float_e4m3_tESL_NSA_8TiledMMAINSA_8MMA_AtomIJNSA_10MMA_TraitsINSA_19SM100_MMA_F8F6F4_SSEJSL_SL_fSG_SG_NSA_17integral_constantINSA_4UMMA5MajorELSS_1EEEST_NSQ_INSR_7ScaleInELSU_0EEESV_EEEEEENSA_6LayoutISE_NSB_IJNSC_ILi0EEESZ_SZ_EEEEENSB_IJNSA_10UnderscoreES12_S12_EEEEENS7_6detail27Sm100ImplicitGemmTileTraitsINSA_13SM90_TMA_LOADENSA_14ComposedLayoutINSA_7SwizzleILi2ELi4ELi3EEENSA_18smem_ptr_flag_bitsILi8EEENSY_INSB_IJSG_NSC_ILi8EEEEEENSB_IJSD_SG_EEEEEEEvEENS16_INSA_20SM90_TMA_LOAD_IM2COLES1H_vEEEENS_8epilogue10collective18CollectiveEpilogueINS1M_23Sm100TmaWarpSpecializedILi1ELi1ELi32ELb0ELb0EEEJSK_NSB_IJNSY_ISG_SD_EES1R_EEESL_NSB_IJlNSB_IJSD_lllEEESZ_EEESL_S1U_NS1M_6fusion15FusionCallbacksIS1Q_NS1V_17LinearCombinationISL_fSL_fLNS_15FloatRoundStyleE2EEESK_S1S_JEEENSA_5SM1004TMEM4LOAD26SM100_TMEM_LOAD_16dp32b32xES17_NS18_IS1A_S1C_NSY_INSB_IJS1D_SG_EEENSB_IJSG_SD_EEEEEEENSA_39AutoVectorizingCopyWithAssumedAlignmentILi128EEENSA_14SM90_TMA_STOREES28_S2A_S2A_EEEvvEEEEvNT_6ParamsE:
	.zero		3200


//--------------------- SYMBOLS --------------------------

	.type		.nv.reservedSmem.offset0,@object
	.size		.nv.reservedSmem.offset0,0x4
	.type		.nv.reservedSmem.cap,@object
	.size		.nv.reservedSmem.cap,0x4
	.type		__assertfail,@function
